	.headerflags	@"EF_CUDA_TEXMODE_UNIFIED EF_CUDA_64BIT_ADDRESS EF_CUDA_ACCELERATORS EF_CUDA_SM90 EF_CUDA_VIRTUAL_SM(EF_CUDA_SM90)"
	.elftype	@"ET_EXEC"


//--------------------- .nv.info                  --------------------------
	.section	.nv.info,"",@"SHT_CUDA_INFO"
	.align	4


	//----- nvinfo : EIATTR_REGCOUNT
	.align		4
        /*0000*/ 	.byte	0x04, 0x2f
        /*0002*/ 	.short	(.L_3 - .L_2)
	.align		4
.L_2:
        /*0004*/ 	.word	index@(triton_poi_fused__native_batch_norm_legit_no_training_relu_10)
        /*0008*/ 	.word	0x00000028


	//----- nvinfo : EIATTR_MIN_STACK_SIZE
	.align		4
.L_3:
        /*000c*/ 	.byte	0x04, 0x12
        /*000e*/ 	.short	(.L_5 - .L_4)
	.align		4
.L_4:
        /*0010*/ 	.word	index@(triton_poi_fused__native_batch_norm_legit_no_training_relu_10)
        /*0014*/ 	.word	0x00000000


	//----- nvinfo : EIATTR_FRAME_SIZE
	.align		4
.L_5:
        /*0018*/ 	.byte	0x04, 0x11
        /*001a*/ 	.short	(.L_7 - .L_6)
	.align		4
.L_6:
        /*001c*/ 	.word	index@(triton_poi_fused__native_batch_norm_legit_no_training_relu_10)
        /*0020*/ 	.word	0x00000000


	//----- nvinfo : EIATTR_MIN_STACK_SIZE
	.align		4
.L_7:
        /*0024*/ 	.byte	0x04, 0x12
        /*0026*/ 	.short	(.L_9 - .L_8)
	.align		4
.L_8:
        /*0028*/ 	.word	index@(triton_poi_fused__native_batch_norm_legit_no_training_relu_10)
        /*002c*/ 	.word	0x00000000
.L_9:


//--------------------- .nv.info.triton_poi_fused__native_batch_norm_legit_no_training_relu_10 --------------------------
	.section	.nv.info.triton_poi_fused__native_batch_norm_legit_no_training_relu_10,"",@"SHT_CUDA_INFO"
	.sectionflags	@""
	.align	4


	//----- nvinfo : EIATTR_CUDA_API_VERSION
	.align		4
        /*0000*/ 	.byte	0x04, 0x37
        /*0002*/ 	.short	(.L_11 - .L_10)
.L_10:
        /*0004*/ 	.word	0x0000007c


	//----- nvinfo : EIATTR_KPARAM_INFO
	.align		4
.L_11:
        /*0008*/ 	.byte	0x04, 0x17
        /*000a*/ 	.short	(.L_13 - .L_12)
.L_12:
        /*000c*/ 	.word	0x00000000
        /*0010*/ 	.short	0x0007
        /*0012*/ 	.short	0x0034
        /*0014*/ 	.byte	0x00, 0xf0, 0x11, 0x00


	//----- nvinfo : EIATTR_KPARAM_INFO
	.align		4
.L_13:
        /*0018*/ 	.byte	0x04, 0x17
        /*001a*/ 	.short	(.L_15 - .L_14)
.L_14:
        /*001c*/ 	.word	0x00000000
        /*0020*/ 	.short	0x0006
        /*0022*/ 	.short	0x0030
        /*0024*/ 	.byte	0x00, 0xf0, 0x11, 0x00


	//----- nvinfo : EIATTR_KPARAM_INFO
	.align		4
.L_15:
        /*0028*/ 	.byte	0x04, 0x17
        /*002a*/ 	.short	(.L_17 - .L_16)
.L_16:
        /*002c*/ 	.word	0x00000000
        /*0030*/ 	.short	0x0005
        /*0032*/ 	.short	0x0028
        /*0034*/ 	.byte	0x00, 0xf4, 0x21, 0x00


	//----- nvinfo : EIATTR_KPARAM_INFO
	.align		4
.L_17:
        /*0038*/ 	.byte	0x04, 0x17
        /*003a*/ 	.short	(.L_19 - .L_18)
.L_18:
        /*003c*/ 	.word	0x00000000
        /*0040*/ 	.short	0x0004
        /*0042*/ 	.short	0x0020
        /*0044*/ 	.byte	0x00, 0xf4, 0x21, 0x00


	//----- nvinfo : EIATTR_KPARAM_INFO
	.align		4
.L_19:
        /*0048*/ 	.byte	0x04, 0x17
        /*004a*/ 	.short	(.L_21 - .L_20)
.L_20:
        /*004c*/ 	.word	0x00000000
        /*0050*/ 	.short	0x0003
        /*0052*/ 	.short	0x0018
        /*0054*/ 	.byte	0x00, 0xf4, 0x21, 0x00


	//----- nvinfo : EIATTR_KPARAM_INFO
	.align		4
.L_21:
        /*0058*/ 	.byte	0x04, 0x17
        /*005a*/ 	.short	(.L_23 - .L_22)
.L_22:
        /*005c*/ 	.word	0x00000000
        /*0060*/ 	.short	0x0002
        /*0062*/ 	.short	0x0010
        /*0064*/ 	.byte	0x00, 0xf4, 0x21, 0x00


	//----- nvinfo : EIATTR_KPARAM_INFO
	.align		4
.L_23:
        /*0068*/ 	.byte	0x04, 0x17
        /*006a*/ 	.short	(.L_25 - .L_24)
.L_24:
        /*006c*/ 	.word	0x00000000
        /*0070*/ 	.short	0x0001
        /*0072*/ 	.short	0x0008
        /*0074*/ 	.byte	0x00, 0xf4, 0x21, 0x00


	//----- nvinfo : EIATTR_KPARAM_INFO
	.align		4
.L_25:
        /*0078*/ 	.byte	0x04, 0x17
        /*007a*/ 	.short	(.L_27 - .L_26)
.L_26:
        /*007c*/ 	.word	0x00000000
        /*0080*/ 	.short	0x0000
        /*0082*/ 	.short	0x0000
        /*0084*/ 	.byte	0x00, 0xf4, 0x21, 0x00


	//----- nvinfo : EIATTR_SPARSE_MMA_MASK
	.align		4
.L_27:
        /*0088*/ 	.byte	0x03, 0x50
        /*008a*/ 	.short	0x0000


	//----- nvinfo : EIATTR_MAXREG_COUNT
	.align		4
        /*008c*/ 	.byte	0x03, 0x1b
        /*008e*/ 	.short	0x00ff


	//----- nvinfo : EIATTR_EXIT_INSTR_OFFSETS
	.align		4
        /*0090*/ 	.byte	0x04, 0x1c
        /*0092*/ 	.short	(.L_29 - .L_28)


	//   ....[0]....
.L_28:
        /*0094*/ 	.word	0x00001de0


	//   ....[1]....
        /*0098*/ 	.word	0x00001e80


	//----- nvinfo : EIATTR_REQNTID
	.align		4
.L_29:
        /*009c*/ 	.byte	0x04, 0x10
        /*009e*/ 	.short	(.L_31 - .L_30)
.L_30:
        /*00a0*/ 	.word	0x00000100
        /*00a4*/ 	.word	0x00000001
        /*00a8*/ 	.word	0x00000001


	//----- nvinfo : EIATTR_CBANK_PARAM_SIZE
	.align		4
.L_31:
        /*00ac*/ 	.byte	0x03, 0x19
        /*00ae*/ 	.short	0x0038


	//----- nvinfo : EIATTR_PARAM_CBANK
	.align		4
        /*00b0*/ 	.byte	0x04, 0x0a
        /*00b2*/ 	.short	(.L_33 - .L_32)
	.align		4
.L_32:
        /*00b4*/ 	.word	index@(.nv.constant0.triton_poi_fused__native_batch_norm_legit_no_training_relu_10)
        /*00b8*/ 	.short	0x0210
        /*00ba*/ 	.short	0x0038


	//----- nvinfo : EIATTR_SW_WAR
	.align		4
.L_33:
        /*00bc*/ 	.byte	0x04, 0x36
        /*00be*/ 	.short	(.L_35 - .L_34)
.L_34:
        /*00c0*/ 	.word	0x00000008
.L_35:


//--------------------- .nv.callgraph             --------------------------
	.section	.nv.callgraph,"",@"SHT_CUDA_CALLGRAPH"
	.align	4
	.sectionentsize	8
	.align		4
        /*0000*/ 	.word	0x00000000
	.align		4
        /*0004*/ 	.word	0xffffffff
	.align		4
        /*0008*/ 	.word	0x00000000
	.align		4
        /*000c*/ 	.word	0xfffffffe
	.align		4
        /*0010*/ 	.word	0x00000000
	.align		4
        /*0014*/ 	.word	0xfffffffd
	.align		4
        /*0018*/ 	.word	0x00000000
	.align		4
        /*001c*/ 	.word	0xfffffffc


//--------------------- .nv.constant4             --------------------------
	.section	.nv.constant4,"a",@progbits
	.align	8
	.align		8
.nv.constant4:
        /*0000*/ 	.dword	_$_str
	.align		8
        /*0008*/ 	.dword	_$_str_$_2


//--------------------- .text.triton_poi_fused__native_batch_norm_legit_no_training_relu_10 --------------------------
	.section	.text.triton_poi_fused__native_batch_norm_legit_no_training_relu_10,"ax",@progbits
	.sectionflags	@"SHF_BARRIERS=1"
	.align	128
        .global         triton_poi_fused__native_batch_norm_legit_no_training_relu_10
        .type           triton_poi_fused__native_batch_norm_legit_no_training_relu_10,@function
        .size           triton_poi_fused__native_batch_norm_legit_no_training_relu_10,(.L_x_1 - triton_poi_fused__native_batch_norm_legit_no_training_relu_10)
        .other          triton_poi_fused__native_batch_norm_legit_no_training_relu_10,@"STO_CUDA_ENTRY STV_DEFAULT"
triton_poi_fused__native_batch_norm_legit_no_training_relu_10:
.text.triton_poi_fused__native_batch_norm_legit_no_training_relu_10:
[----:B------:R-:W0:Y:S01]  /*0000*/  LDC R1, c[0x0][0x28] ;  /* 0x00000a00ff017b82 */ /* 0x000e220000000800 */
[----:B------:R-:W1:Y:S01]  /*0010*/  S2R R28, SR_CTAID.Y ;  /* 0x00000000001c7919 */ /* 0x000e620000002600 */
[----:B------:R-:W-:Y:S01]  /*0020*/  ULDC.64 UR6, c[0x0][0x208] ;  /* 0x0000820000067ab9 */ /* 0x000fe20000000a00 */
[----:B------:R-:W-:Y:S02]  /*0030*/  CS2R R8, SRZ ;  /* 0x0000000000087805 */ /* 0x000fe4000001ff00 */
[----:B------:R-:W-:Y:S01]  /*0040*/  CS2R R10, SRZ ;  /* 0x00000000000a7805 */ /* 0x000fe2000001ff00 */
[----:B------:R-:W2:Y:S01]  /*0050*/  S2R R24, SR_TID.X ;  /* 0x0000000000187919 */ /* 0x000ea20000002100 */
[----:B------:R-:W-:Y:S02]  /*0060*/  CS2R R20, SRZ ;  /* 0x0000000000147805 */ /* 0x000fe4000001ff00 */
[----:B------:R-:W-:Y:S01]  /*0070*/  CS2R R22, SRZ ;  /* 0x0000000000167805 */ /* 0x000fe2000001ff00 */
[----:B------:R-:W3:Y:S01]  /*0080*/  S2R R25, SR_CTAID.X ;  /* 0x0000000000197919 */ /* 0x000ee20000002500 */
[----:B-1----:R-:W-:-:S02]  /*0090*/  IMAD.SHL.U32 R28, R28, 0x40, RZ ;  /* 0x000000401c1c7824 */ /* 0x002fc400078e00ff */
[----:B--2---:R-:W-:Y:S01]  /*00a0*/  IMAD.SHL.U32 R3, R24, 0x4, RZ ;  /* 0x0000000418037824 */ /* 0x004fe200078e00ff */
[----:B------:R-:W-:Y:S01]  /*00b0*/  SHF.R.U32.HI R0, RZ, 0x4, R24 ;  /* 0x00000004ff007819 */ /* 0x000fe20000011618 */
[----:B---3--:R-:W-:-:S03]  /*00c0*/  IMAD.SHL.U32 R25, R25, 0x40, RZ ;  /* 0x0000004019197824 */ /* 0x008fc600078e00ff */
[----:B------:R-:W-:Y:S02]  /*00d0*/  LOP3.LUT R3, R28, 0x3c, R3, 0xf8, !PT ;  /* 0x0000003c1c037812 */ /* 0x000fe400078ef803 */
[----:B------:R-:W-:Y:S02]  /*00e0*/  SGXT.U32 R0, R0, 0x4 ;  /* 0x000000040000781a */ /* 0x000fe40000000000 */
[C---:B------:R-:W-:Y:S01]  /*00f0*/  ISETP.GE.AND P0, PT, R3.reuse, 0x500, PT ;  /* 0x000005000300780c */ /* 0x040fe20003f06270 */
[----:B------:R-:W-:Y:S01]  /*0100*/  IMAD.HI R2, R3, 0x66666667, RZ ;  /* 0x6666666703027827 */ /* 0x000fe200078e02ff */
[----:B------:R-:W-:Y:S02]  /*0110*/  LOP3.LUT R6, R25, 0x10, R0, 0xfe, !PT ;  /* 0x0000001019067812 */ /* 0x000fe400078efe00 */
[----:B------:R-:W-:Y:S02]  /*0120*/  LOP3.LUT R7, R25, 0x30, R0, 0xfe, !PT ;  /* 0x0000003019077812 */ /* 0x000fe400078efe00 */
[----:B------:R-:W-:-:S02]  /*0130*/  SHF.R.U32.HI R5, RZ, 0x1f, R2 ;  /* 0x0000001fff057819 */ /* 0x000fc40000011602 */
[----:B------:R-:W-:Y:S02]  /*0140*/  ISETP.LT.AND P2, PT, R6, 0x3c1, !P0 ;  /* 0x000003c10600780c */ /* 0x000fe40004741270 */
[----:B------:R-:W-:Y:S02]  /*0150*/  LEA.HI.SX32 R2, R2, R5, 0x19 ;  /* 0x0000000502027211 */ /* 0x000fe400078fcaff */
[----:B------:R-:W-:Y:S01]  /*0160*/  LOP3.LUT R6, R25, 0x20, R0, 0xfe, !PT ;  /* 0x0000002019067812 */ /* 0x000fe200078efe00 */
[----:B------:R-:W1:Y:S01]  /*0170*/  LDC.64 R4, c[0x0][0x210] ;  /* 0x00008400ff047b82 */ /* 0x000e620000000a00 */
[----:B------:R-:W-:Y:S01]  /*0180*/  LOP3.LUT R0, R25, R0, RZ, 0xfc, !PT ;  /* 0x0000000019007212 */ /* 0x000fe200078efcff */
[----:B------:R-:W-:Y:S01]  /*0190*/  IMAD R29, R2, -0x140, R3 ;  /* 0xfffffec0021d7824 */ /* 0x000fe200078e0203 */
[----:B------:R-:W-:Y:S02]  /*01a0*/  ISETP.LT.AND P3, PT, R6, 0x3c1, !P0 ;  /* 0x000003c10600780c */ /* 0x000fe40004761270 */
[----:B------:R-:W-:Y:S01]  /*01b0*/  ISETP.LT.AND P1, PT, R0, 0x3c1, !P0 ;  /* 0x000003c10000780c */ /* 0x000fe20004721270 */
[----:B------:R-:W-:Y:S01]  /*01c0*/  IMAD R3, R2, 0x4b140, R29 ;  /* 0x0004b14002037824 */ /* 0x000fe200078e021d */
[----:B------:R-:W-:-:S03]  /*01d0*/  ISETP.LT.AND P4, PT, R7, 0x3c1, !P0 ;  /* 0x000003c10700780c */ /* 0x000fc60004781270 */
[----:B------:R-:W-:Y:S02]  /*01e0*/  IMAD R17, R0, 0x140, R3 ;  /* 0x0000014000117824 */ /* 0x000fe400078e0203 */
[----:B------:R-:W2:Y:S02]  /*01f0*/  LDC.64 R2, c[0x0][0x218] ;  /* 0x00008600ff027b82 */ /* 0x000ea40000000a00 */
[C---:B------:R-:W-:Y:S02]  /*0200*/  VIADD R19, R17.reuse, 0x1400 ;  /* 0x0000140011137836 */ /* 0x040fe40000000000 */
[C---:B------:R-:W-:Y:S02]  /*0210*/  VIADD R27, R17.reuse, 0x2800 ;  /* 0x00002800111b7836 */ /* 0x040fe40000000000 */
[----:B------:R-:W-:Y:S01]  /*0220*/  VIADD R31, R17, 0x3c00 ;  /* 0x00003c00111f7836 */ /* 0x000fe20000000000 */
[----:B------:R-:W-:Y:S02]  /*0230*/  LOP3.LUT R0, R25, 0x3f, R24, 0xf8, !PT ;  /* 0x0000003f19007812 */ /* 0x000fe400078ef818 */
[----:B------:R-:W-:-:S02]  /*0240*/  SHF.R.U32.HI R25, RZ, 0x6, R24 ;  /* 0x00000006ff197819 */ /* 0x000fc40000011618 */
[----:B------:R-:W-:Y:S01]  /*0250*/  CS2R R6, SRZ ;  /* 0x0000000000067805 */ /* 0x000fe2000001ff00 */
[----:B-1----:R-:W-:-:S04]  /*0260*/  IMAD.WIDE R16, R17, 0x4, R4 ;  /* 0x0000000411107825 */ /* 0x002fc800078e0204 */
[----:B--2---:R-:W-:Y:S01]  /*0270*/  IMAD.WIDE R32, R29, 0x4, R2 ;  /* 0x000000041d207825 */ /* 0x004fe200078e0202 */
[----:B------:R-:W-:Y:S01]  /*0280*/  SGXT.U32 R25, R25, 0x2 ;  /* 0x000000021919781a */ /* 0x000fe20000000000 */
[----:B------:R-:W1:Y:S01]  /*0290*/  LDC.64 R2, c[0x0][0x220] ;  /* 0x00008800ff027b82 */ /* 0x000e620000000a00 */
[----:B------:R-:W2:Y:S01]  /*02a0*/  @P1 LDG.E.EL.128 R8, desc[UR6][R16.64] ;  /* 0x0000000610081981 */ /* 0x000ea2000c2e1d00 */
[----:B------:R-:W-:-:S04]  /*02b0*/  IMAD.WIDE R18, R19, 0x4, R4 ;  /* 0x0000000413127825 */ /* 0x000fc800078e0204 */
[----:B------:R-:W-:-:S04]  /*02c0*/  IMAD.WIDE R26, R27, 0x4, R4 ;  /* 0x000000041b1a7825 */ /* 0x000fc800078e0204 */
[----:B------:R-:W-:Y:S01]  /*02d0*/  IMAD.WIDE R30, R31, 0x4, R4 ;  /* 0x000000041f1e7825 */ /* 0x000fe200078e0204 */
[----:B------:R-:W-:Y:S02]  /*02e0*/  CS2R R4, SRZ ;  /* 0x0000000000047805 */ /* 0x000fe4000001ff00 */
[----:B------:R-:W-:Y:S02]  /*02f0*/  LOP3.LUT R28, R25, R28, RZ, 0xfc, !PT ;  /* 0x0000001c191c7212 */ /* 0x000fe400078efcff */
[----:B------:R-:W-:Y:S01]  /*0300*/  CS2R R24, SRZ ;  /* 0x0000000000187805 */ /* 0x000fe2000001ff00 */
[----:B------:R-:W3:Y:S04]  /*0310*/  @P2 LDG.E.EL.128 R20, desc[UR6][R18.64] ;  /* 0x0000000612142981 */ /* 0x000ee8000c2e1d00 */
[----:B------:R4:W5:Y:S01]  /*0320*/  @P3 LDG.E.EL.128 R4, desc[UR6][R26.64] ;  /* 0x000000061a043981 */ /* 0x000962000c2e1d00 */
[----:B-1----:R-:W-:Y:S01]  /*0330*/  IMAD.WIDE R2, R29, 0x4, R2 ;  /* 0x000000041d027825 */ /* 0x002fe200078e0202 */
[----:B0---4-:R-:W-:-:S02]  /*0340*/  CS2R R26, SRZ ;  /* 0x00000000001a7805 */ /* 0x011fc4000001ff00 */
[----:B------:R-:W-:Y:S02]  /*0350*/  CS2R R12, SRZ ;  /* 0x00000000000c7805 */ /* 0x000fe4000001ff00 */
[----:B------:R-:W-:Y:S02]  /*0360*/  CS2R R14, SRZ ;  /* 0x00000000000e7805 */ /* 0x000fe4000001ff00 */
[----:B------:R-:W-:Y:S02]  /*0370*/  CS2R R16, SRZ ;  /* 0x0000000000107805 */ /* 0x000fe4000001ff00 */
[----:B------:R-:W-:Y:S01]  /*0380*/  CS2R R18, SRZ ;  /* 0x0000000000127805 */ /* 0x000fe2000001ff00 */
[----:B------:R0:W4:Y:S04]  /*0390*/  @!P0 LDG.E.EL.128 R24, desc[UR6][R2.64] ;  /* 0x0000000602188981 */ /* 0x000128000c2e1d00 */
[----:B------:R-:W2:Y:S04]  /*03a0*/  @P4 LDG.E.EL.128 R12, desc[UR6][R30.64] ;  /* 0x000000061e0c4981 */ /* 0x000ea8000c2e1d00 */
[----:B------:R-:W2:Y:S01]  /*03b0*/  @!P0 LDG.E.EL.128 R16, desc[UR6][R32.64] ;  /* 0x0000000620108981 */ /* 0x000ea2000c2e1d00 */
[----:B0-----:R-:W-:-:S02]  /*03c0*/  IMAD.MOV.U32 R2, RZ, RZ, 0x3e800000 ;  /* 0x3e800000ff027424 */ /* 0x001fc400078e00ff */
[----:B----4-:R-:W-:Y:S01]  /*03d0*/  FADD R24, R24, 9.9999997473787516356e-06 ;  /* 0x3727c5ac18187421 */ /* 0x010fe20000000000 */
[----:B------:R-:W-:-:S05]  /*03e0*/  FADD R27, R27, 9.9999997473787516356e-06 ;  /* 0x3727c5ac1b1b7421 */ /* 0x000fca0000000000 */
[----:B------:R-:W0:Y:S01]  /*03f0*/  MUFU.SQRT R24, R24 ;  /* 0x0000001800187308 */ /* 0x000e220000002000 */
[C---:B--2---:R-:W-:Y:S01]  /*0400*/  FADD R8, -R16.reuse, R8 ;  /* 0x0000000810087221 */ /* 0x044fe20000000100 */
[C---:B---3--:R-:W-:Y:S01]  /*0410*/  FADD R20, -R16.reuse, R20 ;  /* 0x0000001410147221 */ /* 0x048fe20000000100 */
[C---:B-----5:R-:W-:Y:S01]  /*0420*/  FADD R4, -R16.reuse, R4 ;  /* 0x0000000410047221 */ /* 0x060fe20000000100 */
[----:B------:R-:W-:Y:S01]  /*0430*/  FADD R12, -R16, R12 ;  /* 0x0000000c100c7221 */ /* 0x000fe20000000100 */
[C---:B------:R-:W-:Y:S01]  /*0440*/  FADD R10, -R18.reuse, R10 ;  /* 0x0000000a120a7221 */ /* 0x040fe20000000100 */
[C---:B------:R-:W-:Y:S01]  /*0450*/  FADD R16, -R18.reuse, R22 ;  /* 0x0000001612107221 */ /* 0x040fe20000000100 */
[C---:B------:R-:W-:Y:S01]  /*0460*/  FADD R6, -R18.reuse, R6 ;  /* 0x0000000612067221 */ /* 0x040fe20000000100 */
[----:B------:R-:W-:Y:S02]  /*0470*/  FADD R18, -R18, R14 ;  /* 0x0000000e12127221 */ /* 0x000fe40000000100 */
[----:B------:R-:W1:Y:S01]  /*0480*/  MUFU.SQRT R14, R27 ;  /* 0x0000001b000e7308 */ /* 0x000e620000002000 */
[----:B------:R-:W-:Y:S01]  /*0490*/  FADD R26, R26, 9.9999997473787516356e-06 ;  /* 0x3727c5ac1a1a7421 */ /* 0x000fe20000000000 */
[C---:B------:R-:W-:Y:S01]  /*04a0*/  FADD R9, -R17.reuse, R9 ;  /* 0x0000000911097221 */ /* 0x040fe20000000100 */
[C---:B------:R-:W-:Y:S01]  /*04b0*/  FADD R21, -R17.reuse, R21 ;  /* 0x0000001511157221 */ /* 0x040fe20000000100 */
[C---:B------:R-:W-:Y:S01]  /*04c0*/  FADD R5, -R17.reuse, R5 ;  /* 0x0000000511057221 */ /* 0x040fe20000000100 */
[----:B------:R-:W-:Y:S01]  /*04d0*/  FADD R13, -R17, R13 ;  /* 0x0000000d110d7221 */ /* 0x000fe20000000100 */
[----:B0-----:R-:W-:-:S02]  /*04e0*/  FSETP.GT.AND P6, PT, R24, 8.50705917302346158658e+37, PT ;  /* 0x7e8000001800780b */ /* 0x001fc40003fc4000 */
[----:B------:R-:W0:Y:S01]  /*04f0*/  MUFU.SQRT R17, R26 ;  /* 0x0000001a00117308 */ /* 0x000e220000002000 */
[----:B------:R-:W-:Y:S01]  /*0500*/  FADD R25, R25, 9.9999997473787516356e-06 ;  /* 0x3727c5ac19197421 */ /* 0x000fe20000000000 */
[----:B------:R-:W-:Y:S02]  /*0510*/  FSETP.GEU.AND P1, PT, R24, 1.175494350822287508e-38, PT ;  /* 0x008000001800780b */ /* 0x000fe40003f2e000 */
[----:B-1----:R-:W-:-:S04]  /*0520*/  FSETP.GT.AND P4, PT, R14, 8.50705917302346158658e+37, PT ;  /* 0x7e8000000e00780b */ /* 0x002fc80003f84000 */
[----:B------:R-:W1:Y:S01]  /*0530*/  MUFU.SQRT R25, R25 ;  /* 0x0000001900197308 */ /* 0x000e620000002000 */
[----:B------:R-:W-:Y:S02]  /*0540*/  FSETP.GEU.AND P5, PT, R14, 1.175494350822287508e-38, PT ;  /* 0x008000000e00780b */ /* 0x000fe40003fae000 */
[----:B------:R-:W-:Y:S01]  /*0550*/  FSEL R30, R2, 1, P6 ;  /* 0x3f800000021e7808 */ /* 0x000fe20003000000 */
[----:B------:R-:W-:Y:S01]  /*0560*/  @P6 FMUL R24, R24, 0.25 ;  /* 0x3e80000018186820 */ /* 0x000fe20000400000 */
[----:B0-----:R-:W-:-:S03]  /*0570*/  FSETP.GT.AND P6, PT, R17, 8.50705917302346158658e+37, PT ;  /* 0x7e8000001100780b */ /* 0x001fc60003fc4000 */
[----:B------:R-:W-:Y:S01]  /*0580*/  @!P1 FMUL R24, R24, 16777216 ;  /* 0x4b80000018189820 */ /* 0x000fe20000400000 */
[----:B------:R-:W-:Y:S01]  /*0590*/  @!P1 FMUL R30, R30, 16777216 ;  /* 0x4b8000001e1e9820 */ /* 0x000fe20000400000 */
[----:B------:R-:W-:Y:S01]  /*05a0*/  FSETP.GEU.AND P1, PT, R17, 1.175494350822287508e-38, PT ;  /* 0x008000001100780b */ /* 0x000fe20003f2e000 */
[----:B------:R-:W-:Y:S01]  /*05b0*/  @P4 FMUL R14, R14, 0.25 ;  /* 0x3e8000000e0e4820 */ /* 0x000fe20000400000 */
[----:B-1----:R-:W-:-:S03]  /*05c0*/  FSETP.GT.AND P2, PT, R25, 8.50705917302346158658e+37, PT ;  /* 0x7e8000001900780b */ /* 0x002fc60003f44000 */
[----:B------:R-:W-:Y:S01]  /*05d0*/  @!P5 FMUL R14, R14, 16777216 ;  /* 0x4b8000000e0ed820 */ /* 0x000fe20000400000 */
[----:B------:R-:W-:Y:S02]  /*05e0*/  FSETP.GEU.AND P3, PT, R25, 1.175494350822287508e-38, PT ;  /* 0x008000001900780b */ /* 0x000fe40003f6e000 */
[----:B------:R-:W-:-:S03]  /*05f0*/  @P6 FMUL R17, R17, 0.25 ;  /* 0x3e80000011116820 */ /* 0x000fc60000400000 */
[----:B------:R-:W0:Y:S01]  /*0600*/  MUFU.RCP R14, R14 ;  /* 0x0000000e000e7308 */ /* 0x000e220000001000 */
[C---:B------:R-:W-:Y:S01]  /*0610*/  FADD R11, -R19.reuse, R11 ;  /* 0x0000000b130b7221 */ /* 0x040fe20000000100 */
[C---:B------:R-:W-:Y:S01]  /*0620*/  FADD R22, -R19.reuse, R23 ;  /* 0x0000001713167221 */ /* 0x040fe20000000100 */
[----:B------:R-:W-:Y:S01]  /*0630*/  FADD R7, -R19, R7 ;  /* 0x0000000713077221 */ /* 0x000fe20000000100 */
[----:B------:R-:W-:Y:S01]  /*0640*/  @!P1 FMUL R17, R17, 16777216 ;  /* 0x4b80000011119820 */ /* 0x000fe20000400000 */
[----:B------:R-:W-:Y:S01]  /*0650*/  FADD R19, -R19, R15 ;  /* 0x0000000f13137221 */ /* 0x000fe20000000100 */
[----:B------:R-:W-:Y:S01]  /*0660*/  FSEL R15, R2, 1, P4 ;  /* 0x3f800000020f7808 */ /* 0x000fe20002000000 */
[----:B------:R-:W-:-:S03]  /*0670*/  @P2 FMUL R25, R25, 0.25 ;  /* 0x3e80000019192820 */ /* 0x000fc60000400000 */
[----:B------:R-:W1:Y:S01]  /*0680*/  MUFU.RCP R17, R17 ;  /* 0x0000001100117308 */ /* 0x000e620000001000 */
[----:B------:R-:W-:Y:S01]  /*0690*/  @!P5 FMUL R15, R15, 16777216 ;  /* 0x4b8000000f0fd820 */ /* 0x000fe20000400000 */
[----:B------:R-:W-:-:S03]  /*06a0*/  @!P3 FMUL R25, R25, 16777216 ;  /* 0x4b8000001919b820 */ /* 0x000fc60000400000 */
[----:B0-----:R-:W-:Y:S01]  /*06b0*/  FMUL R26, R14, R15 ;  /* 0x0000000f0e1a7220 */ /* 0x001fe20000400000 */
[C---:B------:R-:W-:Y:S02]  /*06c0*/  FSEL R14, R2.reuse, 1, P6 ;  /* 0x3f800000020e7808 */ /* 0x040fe40003000000 */
[----:B------:R1:W0:Y:S01]  /*06d0*/  MUFU.RCP R34, R25 ;  /* 0x0000001900227308 */ /* 0x0002220000001000 */
[----:B------:R-:W-:Y:S02]  /*06e0*/  FSEL R3, R2, 1, P2 ;  /* 0x3f80000002037808 */ /* 0x000fe40001000000 */
[----:B------:R-:W-:-:S03]  /*06f0*/  @!P1 FMUL R14, R14, 16777216 ;  /* 0x4b8000000e0e9820 */ /* 0x000fc60000400000 */
[----:B------:R-:W-:Y:S01]  /*0700*/  @!P3 FMUL R3, R3, 16777216 ;  /* 0x4b8000000303b820 */ /* 0x000fe20000400000 */
[----:B-1----:R-:W-:Y:S01]  /*0710*/  FMUL R25, R17, R14 ;  /* 0x0000000e11197220 */ /* 0x002fe20000400000 */
[----:B------:R1:W2:Y:S03]  /*0720*/  MUFU.RCP R27, R24 ;  /* 0x00000018001b7308 */ /* 0x0002a60000001000 */
[----:B------:R-:W-:Y:S01]  /*0730*/  FMUL R15, R25, R6 ;  /* 0x00000006190f7220 */ /* 0x000fe20000400000 */
[----:B0-----:R-:W-:Y:S02]  /*0740*/  FMUL R34, R34, R3 ;  /* 0x0000000322227220 */ /* 0x001fe40000400000 */
[----:B------:R-:W0:Y:S01]  /*0750*/  LDC.64 R2, c[0x0][0x228] ;  /* 0x00008a00ff027b82 */ /* 0x000e220000000a00 */
[----:B-1----:R-:W-:-:S07]  /*0760*/  FMUL R24, R26, R7 ;  /* 0x000000071a187220 */ /* 0x002fce0000400000 */
[----:B------:R-:W1:Y:S01]  /*0770*/  LDC.64 R6, c[0x0][0x230] ;  /* 0x00008c00ff067b82 */ /* 0x000e620000000a00 */
[C---:B------:R-:W-:Y:S01]  /*0780*/  FMUL R14, R26.reuse, R19 ;  /* 0x000000131a0e7220 */ /* 0x040fe20000400000 */
[C---:B------:R-:W-:Y:S01]  /*0790*/  FMUL R22, R26.reuse, R22 ;  /* 0x000000161a167220 */ /* 0x040fe20000400000 */
[----:B--2---:R-:W-:Y:S01]  /*07a0*/  FMUL R27, R27, R30 ;  /* 0x0000001e1b1b7220 */ /* 0x004fe20000400000 */
[----:B------:R-:W-:Y:S01]  /*07b0*/  FMUL R26, R26, R11 ;  /* 0x0000000b1a1a7220 */ /* 0x000fe20000400000 */
[C---:B------:R-:W-:Y:S01]  /*07c0*/  FMUL R23, R25.reuse, R18 ;  /* 0x0000001219177220 */ /* 0x040fe20000400000 */
[C---:B------:R-:W-:Y:S01]  /*07d0*/  FMUL R11, R25.reuse, R16 ;  /* 0x00000010190b7220 */ /* 0x040fe20000400000 */
[----:B------:R-:W-:Y:S01]  /*07e0*/  FMUL R25, R25, R10 ;  /* 0x0000000a19197220 */ /* 0x000fe20000400000 */
[C---:B------:R-:W-:Y:S01]  /*07f0*/  FMUL R10, R34.reuse, R13 ;  /* 0x0000000d220a7220 */ /* 0x040fe20000400000 */
[C---:B------:R-:W-:Y:S01]  /*0800*/  FMUL R30, R34.reuse, R5 ;  /* 0x00000005221e7220 */ /* 0x040fe20000400000 */
[C---:B------:R-:W-:Y:S01]  /*0810*/  FMUL R32, R34.reuse, R21 ;  /* 0x0000001522207220 */ /* 0x040fe20000400000 */
[----:B------:R-:W-:Y:S01]  /*0820*/  FMUL R34, R34, R9 ;  /* 0x0000000922227220 */ /* 0x000fe20000400000 */
[C---:B------:R-:W-:Y:S01]  /*0830*/  FMUL R13, R27.reuse, R8 ;  /* 0x000000081b0d7220 */ /* 0x040fe20000400000 */
[----:B------:R-:W-:Y:S01]  /*0840*/  FMUL R31, R27, R4 ;  /* 0x000000041b1f7220 */ /* 0x000fe20000400000 */
[----:B------:R-:W-:-:S02]  /*0850*/  CS2R R16, SRZ ;  /* 0x0000000000107805 */ /* 0x000fc4000001ff00 */
[----:B------:R-:W-:Y:S02]  /*0860*/  CS2R R18, SRZ ;  /* 0x0000000000127805 */ /* 0x000fe4000001ff00 */
[----:B------:R-:W-:Y:S01]  /*0870*/  CS2R R4, SRZ ;  /* 0x0000000000047805 */ /* 0x000fe2000001ff00 */
[----:B0-----:R-:W-:-:S05]  /*0880*/  IMAD.WIDE R2, R29, 0x4, R2 ;  /* 0x000000041d027825 */ /* 0x001fca00078e0202 */
[----:B------:R0:W2:Y:S01]  /*0890*/  @!P0 LDG.E.EL.128 R16, desc[UR6][R2.64] ;  /* 0x0000000602108981 */ /* 0x0000a2000c2e1d00 */
[----:B-1----:R-:W-:Y:S01]  /*08a0*/  IMAD.WIDE R8, R29, 0x4, R6 ;  /* 0x000000041d087825 */ /* 0x002fe200078e0206 */
[----:B------:R-:W-:-:S06]  /*08b0*/  CS2R R6, SRZ ;  /* 0x0000000000067805 */ /* 0x000fcc000001ff00 */
[----:B------:R-:W2:Y:S01]  /*08c0*/  @!P0 LDG.E.EL.128 R4, desc[UR6][R8.64] ;  /* 0x0000000608048981 */ /* 0x000ea2000c2e1d00 */
[----:B0-----:R-:W0:Y:S01]  /*08d0*/  S2R R3, SR_TID.X ;  /* 0x0000000000037919 */ /* 0x001e220000002100 */
[----:B------:R-:W1:Y:S01]  /*08e0*/  S2UR UR5, SR_CgaCtaId ;  /* 0x00000000000579c3 */ /* 0x000e620000008800 */
[C---:B------:R-:W-:Y:S01]  /*08f0*/  FMUL R33, R27.reuse, R20 ;  /* 0x000000141b217220 */ /* 0x040fe20000400000 */
[----:B------:R-:W-:Y:S01]  /*0900*/  FMUL R21, R27, R12 ;  /* 0x0000000c1b157220 */ /* 0x000fe20000400000 */
[----:B------:R-:W-:Y:S02]  /*0910*/  UMOV UR4, 0x400 ;  /* 0x0000040000047882 */ /* 0x000fe40000000000 */
[----:B-1----:R-:W-:Y:S01]  /*0920*/  UPRMT UR4, UR5, 0x654, UR4 ;  /* 0x0000065405047896 */ /* 0x002fe20008000004 */
[----:B------:R-:W-:-:S04]  /*0930*/  ISETP.GE.AND P0, PT, R0, 0x3c1, PT ;  /* 0x000003c10000780c */ /* 0x000fc80003f06270 */
[----:B------:R-:W-:Y:S01]  /*0940*/  ISETP.LT.AND P6, PT, R28, 0x500, !P0 ;  /* 0x000005001c00780c */ /* 0x000fe200047c1270 */
[-CC-:B--2---:R-:W-:Y:S01]  /*0950*/  FFMA R13, R13, R16.reuse, R4.reuse ;  /* 0x000000100d0d7223 */ /* 0x184fe20000000004 */
[-CC-:B------:R-:W-:Y:S01]  /*0960*/  FFMA R12, R33, R16.reuse, R4.reuse ;  /* 0x00000010210c7223 */ /* 0x180fe20000000004 */
[-CC-:B------:R-:W-:Y:S01]  /*0970*/  FFMA R2, R31, R16.reuse, R4.reuse ;  /* 0x000000101f027223 */ /* 0x180fe20000000004 */
[----:B------:R-:W-:Y:S01]  /*0980*/  FFMA R4, R21, R16, R4 ;  /* 0x0000001015047223 */ /* 0x000fe20000000004 */
[-CC-:B------:R-:W-:Y:S01]  /*0990*/  FFMA R34, R34, R17.reuse, R5.reuse ;  /* 0x0000001122227223 */ /* 0x180fe20000000005 */
[-CC-:B------:R-:W-:Y:S01]  /*09a0*/  FFMA R32, R32, R17.reuse, R5.reuse ;  /* 0x0000001120207223 */ /* 0x180fe20000000005 */
[-CC-:B------:R-:W-:Y:S01]  /*09b0*/  FFMA R30, R30, R17.reuse, R5.reuse ;  /* 0x000000111e1e7223 */ /* 0x180fe20000000005 */
[----:B------:R-:W-:Y:S01]  /*09c0*/  FFMA R10, R10, R17, R5 ;  /* 0x000000110a0a7223 */ /* 0x000fe20000000005 */
[-CC-:B------:R-:W-:Y:S01]  /*09d0*/  FFMA R25, R25, R18.reuse, R6.reuse ;  /* 0x0000001219197223 */ /* 0x180fe20000000006 */
[-CC-:B------:R-:W-:Y:S01]  /*09e0*/  FFMA R11, R11, R18.reuse, R6.reuse ;  /* 0x000000120b0b7223 */ /* 0x180fe20000000006 */
[-CC-:B------:R-:W-:Y:S01]  /*09f0*/  FFMA R16, R15, R18.reuse, R6.reuse ;  /* 0x000000120f107223 */ /* 0x180fe20000000006 */
[----:B------:R-:W-:Y:S01]  /*0a00*/  FFMA R23, R23, R18, R6 ;  /* 0x0000001217177223 */ /* 0x000fe20000000006 */
[----:B0-----:R-:W-:Y:S01]  /*0a10*/  IMAD.SHL.U32 R5, R3, 0x100, RZ ;  /* 0x0000010003057824 */ /* 0x001fe200078e00ff */
[----:B------:R-:W-:-:S04]  /*0a20*/  SHF.R.U32.HI R18, RZ, 0x4, R3 ;  /* 0x00000004ff127819 */ /* 0x000fc80000011603 */
[----:B------:R-:W-:Y:S02]  /*0a30*/  SGXT.U32 R18, R18, 0x4 ;  /* 0x000000041212781a */ /* 0x000fe40000000000 */
[----:B------:R-:W-:-:S04]  /*0a40*/  LOP3.LUT R5, R5, 0xf00, RZ, 0xc0, !PT ;  /* 0x00000f0005057812 */ /* 0x000fc800078ec0ff */
[C---:B------:R-:W-:Y:S02]  /*0a50*/  LOP3.LUT R18, R5.reuse, R18, RZ, 0xfc, !PT ;  /* 0x0000001205127212 */ /* 0x040fe400078efcff */
[C---:B------:R-:W-:Y:S02]  /*0a60*/  LEA.HI R21, R5.reuse, UR4, RZ, 0x1c ;  /* 0x0000000405157c11 */ /* 0x040fe4000f8fe0ff */
[C---:B------:R-:W-:Y:S02]  /*0a70*/  LOP3.LUT R6, R5.reuse, 0x40, RZ, 0xfc, !PT ;  /* 0x0000004005067812 */ /* 0x040fe400078efcff */
[C---:B------:R-:W-:Y:S02]  /*0a80*/  LOP3.LUT R8, R5.reuse, 0x80, RZ, 0xfc, !PT ;  /* 0x0000008005087812 */ /* 0x040fe400078efcff */
[----:B------:R-:W-:Y:S02]  /*0a90*/  LOP3.LUT R9, R5, 0xc0, RZ, 0xfc, !PT ;  /* 0x000000c005097812 */ /* 0x000fe400078efcff */
[----:B------:R-:W-:Y:S01]  /*0aa0*/  LOP3.LUT R5, R28, 0x38, RZ, 0xfc, !PT ;  /* 0x000000381c057812 */ /* 0x000fe200078efcff */
[-CC-:B------:R-:W-:Y:S01]  /*0ab0*/  FFMA R26, R26, R19.reuse, R7.reuse ;  /* 0x000000131a1a7223 */ /* 0x180fe20000000007 */
[-CC-:B------:R-:W-:Y:S01]  /*0ac0*/  FFMA R22, R22, R19.reuse, R7.reuse ;  /* 0x0000001316167223 */ /* 0x180fe20000000007 */
[-CC-:B------:R-:W-:Y:S01]  /*0ad0*/  FFMA R20, R24, R19.reuse, R7.reuse ;  /* 0x0000001318147223 */ /* 0x180fe20000000007 */
[----:B------:R-:W-:Y:S01]  /*0ae0*/  FFMA R14, R14, R19, R7 ;  /* 0x000000130e0e7223 */ /* 0x000fe20000000007 */
[----:B------:R-:W-:Y:S01]  /*0af0*/  LEA.HI R7, R6, UR4, RZ, 0x1c ;  /* 0x0000000406077c11 */ /* 0x000fe2000f8fe0ff */
[----:B------:R-:W-:-:S04]  /*0b00*/  IMAD.HI R6, R5, 0x66666667, RZ ;  /* 0x6666666705067827 */ /* 0x000fc800078e02ff */
[----:B------:R-:W-:Y:S01]  /*0b10*/  IMAD R24, R18, 0x4, R7 ;  /* 0x0000000412187824 */ /* 0x000fe200078e0207 */
[----:B------:R-:W-:-:S04]  /*0b20*/  SHF.R.U32.HI R7, RZ, 0x1f, R6 ;  /* 0x0000001fff077819 */ /* 0x000fc80000011606 */
[----:B------:R-:W-:-:S05]  /*0b30*/  LEA.HI.SX32 R6, R6, R7, 0x19 ;  /* 0x0000000706067211 */ /* 0x000fca00078fcaff */
[----:B------:R-:W-:Y:S01]  /*0b40*/  IMAD R7, R6, -0x140, R5 ;  /* 0xfffffec006077824 */ /* 0x000fe200078e0205 */
[----:B------:R-:W-:-:S03]  /*0b50*/  ISETP.LT.AND P2, PT, R5, 0x500, !P0 ;  /* 0x000005000500780c */ /* 0x000fc60004741270 */
[----:B------:R-:W-:-:S04]  /*0b60*/  IMAD R7, R7, 0x3c1, R0 ;  /* 0x000003c107077824 */ /* 0x000fc800078e0200 */
[----:B------:R-:W-:Y:S01]  /*0b70*/  IMAD R5, R6, 0x168600, R7 ;  /* 0x0016860006057824 */ /* 0x000fe200078e0207 */
[----:B------:R-:W-:-:S05]  /*0b80*/  LOP3.LUT R6, R28, 0x34, RZ, 0xfc, !PT ;  /* 0x000000341c067812 */ /* 0x000fca00078efcff */
[----:B------:R-:W-:Y:S01]  /*0b90*/  IMAD.HI R7, R6, 0x66666667, RZ ;  /* 0x6666666706077827 */ /* 0x000fe200078e02ff */
[----:B------:R-:W-:-:S04]  /*0ba0*/  LEA.HI R17, R8, UR4, RZ, 0x1c ;  /* 0x0000000408117c11 */ /* 0x000fc8000f8fe0ff */
[----:B------:R-:W-:Y:S02]  /*0bb0*/  SHF.R.U32.HI R8, RZ, 0x1f, R7 ;  /* 0x0000001fff087819 */ /* 0x000fe40000011607 */
[----:B------:R-:W-:Y:S02]  /*0bc0*/  LEA.HI R9, R9, UR4, RZ, 0x1c ;  /* 0x0000000409097c11 */ /* 0x000fe4000f8fe0ff */
[----:B------:R-:W-:Y:S01]  /*0bd0*/  LEA.HI.SX32 R7, R7, R8, 0x19 ;  /* 0x0000000807077211 */ /* 0x000fe200078fcaff */
[C---:B------:R-:W-:Y:S01]  /*0be0*/  IMAD R21, R18.reuse, 0x4, R21 ;  /* 0x0000000412157824 */ /* 0x040fe200078e0215 */
[----:B------:R-:W-:Y:S01]  /*0bf0*/  FSETP.GEU.AND P1, PT, R13, RZ, PT ;  /* 0x000000ff0d00720b */ /* 0x000fe20003f2e000 */
[C---:B------:R-:W-:Y:S02]  /*0c00*/  IMAD R17, R18.reuse, 0x4, R17 ;  /* 0x0000000412117824 */ /* 0x040fe400078e0211 */
[----:B------:R-:W-:Y:S02]  /*0c10*/  IMAD R18, R18, 0x4, R9 ;  /* 0x0000000412127824 */ /* 0x000fe400078e0209 */
[----:B------:R-:W-:Y:S01]  /*0c20*/  IMAD R9, R7, -0x140, R6 ;  /* 0xfffffec007097824 */ /* 0x000fe200078e0206 */
[----:B------:R-:W-:-:S02]  /*0c30*/  FSEL R36, R13, RZ, P1 ;  /* 0x000000ff0d247208 */ /* 0x000fc40000800000 */
[----:B------:R-:W-:Y:S01]  /*0c40*/  ISETP.LT.AND P1, PT, R6, 0x500, !P0 ;  /* 0x000005000600780c */ /* 0x000fe20004721270 */
[----:B------:R-:W-:Y:S01]  /*0c50*/  IMAD R8, R9, 0x3c1, R0 ;  /* 0x000003c109087824 */ /* 0x000fe200078e0200 */
[----:B------:R-:W-:-:S03]  /*0c60*/  LOP3.LUT R6, R28, 0x20, RZ, 0xfc, !PT ;  /* 0x000000201c067812 */ /* 0x000fc600078efcff */
[----:B------:R-:W-:Y:S02]  /*0c70*/  IMAD R7, R7, 0x168600, R8 ;  /* 0x0016860007077824 */ /* 0x000fe400078e0208 */
[----:B------:R-:W-:-:S05]  /*0c80*/  IMAD.HI R8, R6, 0x66666667, RZ ;  /* 0x6666666706087827 */ /* 0x000fca00078e02ff */
[----:B------:R-:W-:Y:S02]  /*0c90*/  SHF.R.U32.HI R9, RZ, 0x1f, R8 ;  /* 0x0000001fff097819 */ /* 0x000fe40000011608 */
[----:B------:R-:W-:Y:S02]  /*0ca0*/  P2R R19, PR, RZ, 0x4 ;  /* 0x00000004ff137803 */ /* 0x000fe40000000000 */
[----:B------:R-:W-:Y:S02]  /*0cb0*/  LEA.HI.SX32 R9, R8, R9, 0x19 ;  /* 0x0000000908097211 */ /* 0x000fe400078fcaff */
[C---:B------:R-:W-:Y:S02]  /*0cc0*/  FSETP.GEU.AND P2, PT, R34.reuse, RZ, PT ;  /* 0x000000ff2200720b */ /* 0x040fe40003f4e000 */
[----:B------:R-:W-:Y:S01]  /*0cd0*/  FSETP.GEU.AND P3, PT, R25, RZ, PT ;  /* 0x000000ff1900720b */ /* 0x000fe20003f6e000 */
[----:B------:R-:W-:Y:S01]  /*0ce0*/  IMAD R13, R9, -0x140, R6 ;  /* 0xfffffec0090d7824 */ /* 0x000fe200078e0206 */
[----:B------:R-:W-:-:S02]  /*0cf0*/  FSEL R15, R34, RZ, P2 ;  /* 0x000000ff220f7208 */ /* 0x000fc40001000000 */
[----:B------:R-:W-:Y:S01]  /*0d00*/  ISETP.LT.AND P2, PT, R6, 0x500, !P0 ;  /* 0x000005000600780c */ /* 0x000fe20004741270 */
[----:B------:R-:W-:Y:S01]  /*0d10*/  IMAD R6, R13, 0x3c1, R0 ;  /* 0x000003c10d067824 */ /* 0x000fe200078e0200 */
[----:B------:R-:W-:Y:S02]  /*0d20*/  FSEL R8, R25, RZ, P3 ;  /* 0x000000ff19087208 */ /* 0x000fe40001800000 */
[----:B------:R-:W-:Y:S01]  /*0d30*/  FSETP.GEU.AND P4, PT, R26, RZ, PT ;  /* 0x000000ff1a00720b */ /* 0x000fe20003f8e000 */
[----:B------:R-:W-:Y:S01]  /*0d40*/  STS [R21], R36 ;  /* 0x0000002415007388 */ /* 0x000fe20000000800 */
[C---:B------:R-:W-:Y:S01]  /*0d50*/  FSETP.GEU.AND P3, PT, R12.reuse, RZ, PT ;  /* 0x000000ff0c00720b */ /* 0x040fe20003f6e000 */
[----:B------:R-:W-:Y:S02]  /*0d60*/  IMAD R9, R9, 0x168600, R6 ;  /* 0x0016860009097824 */ /* 0x000fe400078e0206 */
[----:B------:R0:W-:Y:S01]  /*0d70*/  STS [R24+0x100], R15 ;  /* 0x0001000f18007388 */ /* 0x0001e20000000800 */
[----:B------:R-:W-:-:S02]  /*0d80*/  FSEL R34, R12, RZ, P3 ;  /* 0x000000ff0c227208 */ /* 0x000fc40001800000 */
[----:B------:R-:W-:Y:S02]  /*0d90*/  FSETP.GEU.AND P3, PT, R11, RZ, PT ;  /* 0x000000ff0b00720b */ /* 0x000fe40003f6e000 */
[----:B------:R-:W-:Y:S02]  /*0da0*/  LOP3.LUT R6, R28, 0x30, RZ, 0xfc, !PT ;  /* 0x000000301c067812 */ /* 0x000fe400078efcff */
[----:B0-----:R-:W-:Y:S02]  /*0db0*/  FSEL R15, R26, RZ, P4 ;  /* 0x000000ff1a0f7208 */ /* 0x001fe40002000000 */
[C---:B------:R-:W-:Y:S01]  /*0dc0*/  FSETP.GEU.AND P4, PT, R32.reuse, RZ, PT ;  /* 0x000000ff2000720b */ /* 0x040fe20003f8e000 */
[----:B------:R0:W-:Y:S03]  /*0dd0*/  STS [R17+0x200], R8 ;  /* 0x0002000811007388 */ /* 0x0001e60000000800 */
[----:B------:R-:W-:-:S02]  /*0de0*/  FSEL R25, R32, RZ, P4 ;  /* 0x000000ff20197208 */ /* 0x000fc40002000000 */
[----:B------:R-:W-:Y:S01]  /*0df0*/  FSEL R32, R11, RZ, P3 ;  /* 0x000000ff0b207208 */ /* 0x000fe20001800000 */
[----:B------:R-:W-:Y:S01]  /*0e00*/  IMAD.HI R11, R6, 0x66666667, RZ ;  /* 0x66666667060b7827 */ /* 0x000fe200078e02ff */
[C---:B0-----:R-:W-:Y:S02]  /*0e10*/  LOP3.LUT R8, R28.reuse, 0x2c, RZ, 0xfc, !PT ;  /* 0x0000002c1c087812 */ /* 0x041fe400078efcff */
[----:B------:R-:W-:Y:S02]  /*0e20*/  LOP3.LUT R12, R28, 0x1c, RZ, 0xfc, !PT ;  /* 0x0000001c1c0c7812 */ /* 0x000fe400078efcff */
[----:B------:R-:W-:Y:S01]  /*0e30*/  SHF.R.U32.HI R26, RZ, 0x1f, R11 ;  /* 0x0000001fff1a7819 */ /* 0x000fe2000001160b */
[----:B------:R-:W-:Y:S01]  /*0e40*/  IMAD.HI R13, R8, 0x66666667, RZ ;  /* 0x66666667080d7827 */ /* 0x000fe200078e02ff */
[----:B------:R0:W-:Y:S02]  /*0e50*/  STS [R18+0x300], R15 ;  /* 0x0003000f12007388 */ /* 0x0001e40000000800 */
[----:B------:R-:W-:-:S02]  /*0e60*/  LEA.HI.SX32 R11, R11, R26, 0x19 ;  /* 0x0000001a0b0b7211 */ /* 0x000fc400078fcaff */
[----:B------:R-:W-:Y:S01]  /*0e70*/  SHF.R.U32.HI R26, RZ, 0x1f, R13 ;  /* 0x0000001fff1a7819 */ /* 0x000fe2000001160d */
[----:B0-----:R-:W-:-:S03]  /*0e80*/  IMAD.HI R15, R12, 0x66666667, RZ ;  /* 0x666666670c0f7827 */ /* 0x001fc600078e02ff */
[----:B------:R-:W-:Y:S02]  /*0e90*/  LEA.HI.SX32 R13, R13, R26, 0x19 ;  /* 0x0000001a0d0d7211 */ /* 0x000fe400078fcaff */
[----:B------:R-:W-:Y:S01]  /*0ea0*/  SHF.R.U32.HI R26, RZ, 0x1f, R15 ;  /* 0x0000001fff1a7819 */ /* 0x000fe2000001160f */
[----:B------:R-:W-:Y:S01]  /*0eb0*/  STS [R21+0x40], R34 ;  /* 0x0000402215007388 */ /* 0x000fe20000000800 */
[----:B------:R-:W-:Y:S02]  /*0ec0*/  FSETP.GEU.AND P4, PT, R2, RZ, PT ;  /* 0x000000ff0200720b */ /* 0x000fe40003f8e000 */
[----:B------:R-:W-:Y:S01]  /*0ed0*/  LEA.HI.SX32 R15, R15, R26, 0x19 ;  /* 0x0000001a0f0f7211 */ /* 0x000fe200078fcaff */
[----:B------:R0:W-:Y:S01]  /*0ee0*/  STS [R24+0x140], R25 ;  /* 0x0001401918007388 */ /* 0x0001e20000000800 */
[----:B------:R-:W-:Y:S02]  /*0ef0*/  FSETP.GEU.AND P5, PT, R22, RZ, PT ;  /* 0x000000ff1600720b */ /* 0x000fe40003fae000 */
[----:B------:R-:W-:-:S02]  /*0f00*/  FSEL R2, R2, RZ, P4 ;  /* 0x000000ff02027208 */ /* 0x000fc40002000000 */
[----:B------:R-:W-:Y:S02]  /*0f10*/  FSETP.GEU.AND P4, PT, R16, RZ, PT ;  /* 0x000000ff1000720b */ /* 0x000fe40003f8e000 */
[----:B------:R-:W-:Y:S01]  /*0f20*/  ISETP.LT.AND P3, PT, R12, 0x500, !P0 ;  /* 0x000005000c00780c */ /* 0x000fe20004761270 */
[----:B0-----:R-:W-:-:S04]  /*0f30*/  IMAD R25, R15, -0x140, R12 ;  /* 0xfffffec00f197824 */ /* 0x001fc800078e020c */
[----:B------:R-:W-:Y:S01]  /*0f40*/  IMAD R12, R25, 0x3c1, R0 ;  /* 0x000003c1190c7824 */ /* 0x000fe200078e0200 */
[----:B------:R-:W-:Y:S02]  /*0f50*/  FSEL R25, R22, RZ, P5 ;  /* 0x000000ff16197208 */ /* 0x000fe40002800000 */
[----:B------:R-:W-:Y:S02]  /*0f60*/  FSETP.GEU.AND P5, PT, R30, RZ, PT ;  /* 0x000000ff1e00720b */ /* 0x000fe40003fae000 */
[----:B------:R-:W-:Y:S02]  /*0f70*/  FSEL R22, R16, RZ, P4 ;  /* 0x000000ff10167208 */ /* 0x000fe40002000000 */
[----:B------:R-:W-:Y:S01]  /*0f80*/  FSETP.GEU.AND P4, PT, R4, RZ, PT ;  /* 0x000000ff0400720b */ /* 0x000fe20003f8e000 */
[----:B------:R-:W-:Y:S01]  /*0f90*/  STS [R17+0x240], R32 ;  /* 0x0002402011007388 */ /* 0x000fe20000000800 */
[----:B------:R-:W-:Y:S01]  /*0fa0*/  FSEL R27, R30, RZ, P5 ;  /* 0x000000ff1e1b7208 */ /* 0x000fe20002800000 */
[----:B------:R-:W-:Y:S01]  /*0fb0*/  IMAD R15, R15, 0x168600, R12 ;  /* 0x001686000f0f7824 */ /* 0x000fe200078e020c */
[----:B------:R-:W-:Y:S01]  /*0fc0*/  FSEL R30, R4, RZ, P4 ;  /* 0x000000ff041e7208 */ /* 0x000fe20002000000 */
[----:B------:R0:W-:Y:S01]  /*0fd0*/  STS [R18+0x340], R25 ;  /* 0x0003401912007388 */ /* 0x0001e20000000800 */
[----:B------:R-:W-:-:S02]  /*0fe0*/  FSETP.GEU.AND P5, PT, R20, RZ, PT ;  /* 0x000000ff1400720b */ /* 0x000fc40003fae000 */
[C---:B------:R-:W-:Y:S01]  /*0ff0*/  LOP3.LUT R4, R28.reuse, 0x28, RZ, 0xfc, !PT ;  /* 0x000000281c047812 */ /* 0x040fe200078efcff */
[----:B------:R1:W-:Y:S01]  /*1000*/  STS [R21+0x80], R2 ;  /* 0x0000800215007388 */ /* 0x0003e20000000800 */
[----:B------:R-:W-:Y:S02]  /*1010*/  LOP3.LUT R12, R28, 0x24, RZ, 0xfc, !PT ;  /* 0x000000241c0c7812 */ /* 0x000fe400078efcff */
[----:B------:R-:W-:Y:S01]  /*1020*/  FSEL R29, R20, RZ, P5 ;  /* 0x000000ff141d7208 */ /* 0x000fe20002800000 */
[----:B------:R-:W-:Y:S01]  /*1030*/  STS [R24+0x180], R27 ;  /* 0x0001801b18007388 */ /* 0x000fe20000000800 */
[----:B------:R-:W-:Y:S01]  /*1040*/  FSETP.GEU.AND P5, PT, R10, RZ, PT ;  /* 0x000000ff0a00720b */ /* 0x000fe20003fae000 */
[----:B0-----:R-:W-:Y:S01]  /*1050*/  IMAD.HI R25, R4, 0x66666667, RZ ;  /* 0x6666666704197827 */ /* 0x001fe200078e02ff */
[----:B-1----:R-:W-:Y:S01]  /*1060*/  LOP3.LUT R2, R28, 0x18, RZ, 0xfc, !PT ;  /* 0x000000181c027812 */ /* 0x002fe200078efcff */
[----:B------:R0:W-:Y:S02]  /*1070*/  STS [R17+0x280], R22 ;  /* 0x0002801611007388 */ /* 0x0001e40000000800 */
[----:B------:R-:W-:Y:S01]  /*1080*/  IMAD.HI R16, R12, 0x66666667, RZ ;  /* 0x666666670c107827 */ /* 0x000fe200078e02ff */
[----:B------:R-:W-:Y:S01]  /*1090*/  FSEL R31, R10, RZ, P5 ;  /* 0x000000ff0a1f7208 */ /* 0x000fe20002800000 */
[----:B------:R1:W-:Y:S01]  /*10a0*/  STS [R18+0x380], R29 ;  /* 0x0003801d12007388 */ /* 0x0003e20000000800 */
[----:B------:R-:W-:Y:S01]  /*10b0*/  SHF.R.U32.HI R10, RZ, 0x1f, R25 ;  /* 0x0000001fff0a7819 */ /* 0x000fe20000011619 */
[----:B0-----:R-:W-:Y:S01]  /*10c0*/  IMAD.HI R22, R2, 0x66666667, RZ ;  /* 0x6666666702167827 */ /* 0x001fe200078e02ff */
[----:B------:R-:W-:-:S02]  /*10d0*/  SHF.R.U32.HI R27, RZ, 0x1f, R16 ;  /* 0x0000001fff1b7819 */ /* 0x000fc40000011610 */
[----:B------:R-:W-:Y:S02]  /*10e0*/  FSETP.GEU.AND P4, PT, R23, RZ, PT ;  /* 0x000000ff1700720b */ /* 0x000fe40003f8e000 */
[----:B-1----:R-:W-:Y:S01]  /*10f0*/  SHF.R.U32.HI R29, RZ, 0x1f, R22 ;  /* 0x0000001fff1d7819 */ /* 0x002fe20000011616 */
[----:B------:R0:W-:Y:S01]  /*1100*/  STS [R21+0xc0], R30 ;  /* 0x0000c01e15007388 */ /* 0x0001e20000000800 */
[----:B------:R-:W-:Y:S02]  /*1110*/  LEA.HI.SX32 R25, R25, R10, 0x19 ;  /* 0x0000000a19197211 */ /* 0x000fe400078fcaff */
[----:B------:R-:W-:Y:S02]  /*1120*/  FSEL R10, R23, RZ, P4 ;  /* 0x000000ff170a7208 */ /* 0x000fe40002000000 */
[----:B------:R-:W-:Y:S02]  /*1130*/  FSETP.GEU.AND P4, PT, R14, RZ, PT ;  /* 0x000000ff0e00720b */ /* 0x000fe40003f8e000 */
[----:B0-----:R-:W-:-:S02]  /*1140*/  LEA.HI.SX32 R21, R16, R27, 0x19 ;  /* 0x0000001b10157211 */ /* 0x001fc400078fcaff */
[----:B------:R-:W-:Y:S02]  /*1150*/  LEA.HI.SX32 R27, R22, R29, 0x19 ;  /* 0x0000001d161b7211 */ /* 0x000fe400078fcaff */
[----:B------:R-:W-:Y:S02]  /*1160*/  LOP3.LUT R22, R28, 0x10, RZ, 0xfc, !PT ;  /* 0x000000101c167812 */ /* 0x000fe400078efcff */
[----:B------:R-:W-:Y:S02]  /*1170*/  FSEL R35, R14, RZ, P4 ;  /* 0x000000ff0e237208 */ /* 0x000fe40002000000 */
[----:B------:R-:W-:Y:S01]  /*1180*/  LOP3.LUT R14, R28, 0xc, RZ, 0xfc, !PT ;  /* 0x0000000c1c0e7812 */ /* 0x000fe200078efcff */
[----:B------:R-:W-:Y:S01]  /*1190*/  IMAD.HI R29, R22, 0x66666667, RZ ;  /* 0x66666667161d7827 */ /* 0x000fe200078e02ff */
[----:B------:R0:W-:Y:S01]  /*11a0*/  STS [R24+0x1c0], R31 ;  /* 0x0001c01f18007388 */ /* 0x0001e20000000800 */
[----:B------:R-:W-:Y:S02]  /*11b0*/  ISETP.LT.AND P4, PT, R2, 0x500, !P0 ;  /* 0x000005000200780c */ /* 0x000fe40004781270 */
[----:B------:R-:W-:Y:S01]  /*11c0*/  IMAD R33, R27, -0x140, R2 ;  /* 0xfffffec01b217824 */ /* 0x000fe200078e0202 */
[----:B------:R-:W-:Y:S01]  /*11d0*/  SHF.R.U32.HI R2, RZ, 0x1f, R29 ;  /* 0x0000001fff027819 */ /* 0x000fe2000001161d */
[----:B0-----:R-:W-:Y:S01]  /*11e0*/  IMAD.HI R31, R14, 0x66666667, RZ ;  /* 0x666666670e1f7827 */ /* 0x001fe200078e02ff */
[----:B------:R-:W-:-:S02]  /*11f0*/  LOP3.LUT R24, R28, 0x8, RZ, 0xfc, !PT ;  /* 0x000000081c187812 */ /* 0x000fc400078efcff */
[----:B------:R-:W-:Y:S01]  /*1200*/  LEA.HI.SX32 R29, R29, R2, 0x19 ;  /* 0x000000021d1d7211 */ /* 0x000fe200078fcaff */
[----:B------:R-:W-:Y:S01]  /*1210*/  IMAD R16, R33, 0x3c1, R0 ;  /* 0x000003c121107824 */ /* 0x000fe200078e0200 */
[----:B------:R-:W-:Y:S01]  /*1220*/  SHF.R.U32.HI R2, RZ, 0x1f, R31 ;  /* 0x0000001fff027819 */ /* 0x000fe2000001161f */
[----:B------:R-:W-:Y:S01]  /*1230*/  IMAD.HI R33, R24, 0x66666667, RZ ;  /* 0x6666666718217827 */ /* 0x000fe200078e02ff */
[----:B------:R0:W-:Y:S02]  /*1240*/  STS [R17+0x2c0], R10 ;  /* 0x0002c00a11007388 */ /* 0x0001e40000000800 */
[----:B------:R-:W-:Y:S02]  /*1250*/  LEA.HI.SX32 R31, R31, R2, 0x19 ;  /* 0x000000021f1f7211 */ /* 0x000fe400078fcaff */
[----:B------:R-:W-:Y:S02]  /*1260*/  LOP3.LUT R2, R28, 0x4, RZ, 0xfc, !PT ;  /* 0x000000041c027812 */ /* 0x000fe400078efcff */
[----:B0-----:R-:W-:-:S04]  /*1270*/  SHF.R.U32.HI R10, RZ, 0x1f, R33 ;  /* 0x0000001fff0a7819 */ /* 0x001fc80000011621 */
[----:B------:R-:W-:Y:S01]  /*1280*/  LEA.HI.SX32 R33, R33, R10, 0x19 ;  /* 0x0000000a21217211 */ /* 0x000fe200078fcaff */
[----:B------:R-:W-:-:S05]  /*1290*/  IMAD.HI R10, R2, 0x66666667, RZ ;  /* 0x66666667020a7827 */ /* 0x000fca00078e02ff */
[----:B------:R-:W-:-:S04]  /*12a0*/  SHF.R.U32.HI R17, RZ, 0x1f, R10 ;  /* 0x0000001fff117819 */ /* 0x000fc8000001160a */
[----:B------:R-:W-:Y:S01]  /*12b0*/  LEA.HI.SX32 R17, R10, R17, 0x19 ;  /* 0x000000110a117211 */ /* 0x000fe200078fcaff */
[----:B------:R0:W-:Y:S01]  /*12c0*/  STS [R18+0x3c0], R35 ;  /* 0x0003c02312007388 */ /* 0x0001e20000000800 */
[----:B------:R-:W-:Y:S01]  /*12d0*/  BAR.SYNC.DEFER_BLOCKING 0x0 ;  /* 0x0000000000007b1d */ /* 0x000fe20000010000 */
[----:B------:R-:W-:Y:S02]  /*12e0*/  ISETP.LT.AND P5, PT, R2, 0x500, !P0 ;  /* 0x000005000200780c */ /* 0x000fe400047a1270 */
[----:B0-----:R-:W-:-:S04]  /*12f0*/  IMAD R35, R17, -0x140, R2 ;  /* 0xfffffec011237824 */ /* 0x001fc800078e0202 */
[----:B------:R-:W-:-:S04]  /*1300*/  IMAD R2, R35, 0x3c1, R0 ;  /* 0x000003c123027824 */ /* 0x000fc800078e0200 */
[----:B------:R-:W-:Y:S02]  /*1310*/  IMAD R35, R17, 0x168600, R2 ;  /* 0x0016860011237824 */ /* 0x000fe400078e0202 */
[----:B------:R-:W-:-:S05]  /*1320*/  IMAD.HI R2, R28, 0x66666667, RZ ;  /* 0x666666671c027827 */ /* 0x000fca00078e02ff */
[----:B------:R-:W-:-:S04]  /*1330*/  SHF.R.U32.HI R17, RZ, 0x1f, R2 ;  /* 0x0000001fff117819 */ /* 0x000fc80000011602 */
[----:B------:R-:W-:-:S05]  /*1340*/  LEA.HI.SX32 R17, R2, R17, 0x19 ;  /* 0x0000001102117211 */ /* 0x000fca00078fcaff */
[----:B------:R-:W-:-:S04]  /*1350*/  IMAD R37, R17, -0x140, R28 ;  /* 0xfffffec011257824 */ /* 0x000fc800078e021c */
[----:B------:R-:W-:-:S04]  /*1360*/  IMAD R2, R37, 0x3c1, R0 ;  /* 0x000003c125027824 */ /* 0x000fc800078e0200 */
[----:B------:R-:W-:Y:S01]  /*1370*/  IMAD R17, R17, 0x168600, R2 ;  /* 0x0016860011117824 */ /* 0x000fe200078e0202 */
[----:B------:R-:W-:-:S04]  /*1380*/  SHF.R.U32.HI R2, RZ, 0x4, R3 ;  /* 0x00000004ff027819 */ /* 0x000fc80000011603 */
[----:B------:R-:W-:Y:S02]  /*1390*/  LOP3.LUT R2, R2, 0xc, RZ, 0xc0, !PT ;  /* 0x0000000c02027812 */ /* 0x000fe400078ec0ff */
[----:B------:R-:W-:-:S03]  /*13a0*/  LOP3.LUT R10, R3, 0xff, RZ, 0xc0, !PT ;  /* 0x000000ff030a7812 */ /* 0x000fc600078ec0ff */
[----:B------:R-:W-:-:S04]  /*13b0*/  VIADD R3, R2, UR4 ;  /* 0x0000000402037c36 */ /* 0x000fc80008000000 */
[----:B------:R-:W-:Y:S02]  /*13c0*/  IMAD R18, R10, 0x4, R3 ;  /* 0x000000040a127824 */ /* 0x000fe400078e0203 */
[----:B------:R-:W0:Y:S03]  /*13d0*/  LDC.64 R2, c[0x0][0x238] ;  /* 0x00008e00ff027b82 */ /* 0x000e260000000a00 */
[----:B------:R-:W1:Y:S01]  /*13e0*/  LDS R37, [R18] ;  /* 0x0000000012257984 */ /* 0x000e620000000800 */
[----:B------:R-:W-:Y:S01]  /*13f0*/  IMAD R27, R27, 0x168600, R16 ;  /* 0x001686001b1b7824 */ /* 0x000fe200078e0210 */
[----:B------:R-:W-:-:S05]  /*1400*/  LOP3.LUT R20, R28, 0x14, RZ, 0xfc, !PT ;  /* 0x000000141c147812 */ /* 0x000fca00078efcff */
[----:B------:R-:W-:-:S04]  /*1410*/  IMAD.HI R26, R20, 0x66666667, RZ ;  /* 0x66666667141a7827 */ /* 0x000fc800078e02ff */
[----:B0-----:R-:W-:Y:S01]  /*1420*/  IMAD.WIDE R16, R17, 0x4, R2 ;  /* 0x0000000411107825 */ /* 0x001fe200078e0202 */
[----:B------:R-:W-:-:S04]  /*1430*/  SHF.R.U32.HI R23, RZ, 0x1f, R26 ;  /* 0x0000001fff177819 */ /* 0x000fc8000001161a */
[----:B-1----:R0:W-:Y:S01]  /*1440*/  @P6 STG.E desc[UR6][R16.64], R37 ;  /* 0x0000002510006986 */ /* 0x0021e2000c101906 */
[----:B------:R-:W-:Y:S02]  /*1450*/  ISETP.NE.AND P6, PT, R19, RZ, PT ;  /* 0x000000ff1300720c */ /* 0x000fe40003fc5270 */
[----:B------:R-:W-:-:S04]  /*1460*/  LOP3.LUT R19, R10, 0x100, RZ, 0xfc, !PT ;  /* 0x000001000a137812 */ /* 0x000fc800078efcff */
[----:B------:R-:W-:-:S04]  /*1470*/  SHF.R.U32.HI R19, RZ, 0x4, R19 ;  /* 0x00000004ff137819 */ /* 0x000fc80000011613 */
[----:B------:R-:W-:Y:S02]  /*1480*/  LOP3.LUT R19, R19, 0x1c, RZ, 0xc0, !PT ;  /* 0x0000001c13137812 */ /* 0x000fe400078ec0ff */
[----:B------:R-:W-:-:S03]  /*1490*/  LEA.HI.SX32 R23, R26, R23, 0x19 ;  /* 0x000000171a177211 */ /* 0x000fc600078fcaff */
[----:B------:R-:W-:-:S04]  /*14a0*/  VIADD R19, R19, UR4 ;  /* 0x0000000413137c36 */ /* 0x000fc80008000000 */
[----:B------:R-:W-:Y:S02]  /*14b0*/  IMAD R26, R10, 0x4, R19 ;  /* 0x000000040a1a7824 */ /* 0x000fe400078e0213 */
[----:B------:R-:W-:-:S04]  /*14c0*/  IMAD.WIDE R18, R35, 0x4, R2 ;  /* 0x0000000423127825 */ /* 0x000fc800078e0202 */
[----:B------:R-:W-:Y:S01]  /*14d0*/  IMAD R35, R33, -0x140, R24 ;  /* 0xfffffec021237824 */ /* 0x000fe200078e0218 */
[----:B------:R-:W1:Y:S03]  /*14e0*/  LDS R26, [R26+0x400] ;  /* 0x000400001a1a7984 */ /* 0x000e660000000800 */
[----:B0-----:R-:W-:-:S04]  /*14f0*/  IMAD R16, R35, 0x3c1, R0 ;  /* 0x000003c123107824 */ /* 0x001fc800078e0200 */
[----:B------:R-:W-:Y:S01]  /*1500*/  IMAD R17, R33, 0x168600, R16 ;  /* 0x0016860021117824 */ /* 0x000fe200078e0210 */
[----:B------:R-:W-:-:S04]  /*1510*/  LOP3.LUT R16, R10, 0x200, RZ, 0xfc, !PT ;  /* 0x000002000a107812 */ /* 0x000fc800078efcff */
[----:B------:R-:W-:-:S04]  /*1520*/  SHF.R.U32.HI R16, RZ, 0x4, R16 ;  /* 0x00000004ff107819 */ /* 0x000fc80000011610 */
[----:B------:R-:W-:-:S05]  /*1530*/  LOP3.LUT R16, R16, 0x2c, RZ, 0xc0, !PT ;  /* 0x0000002c10107812 */ /* 0x000fca00078ec0ff */
[----:B------:R-:W-:-:S04]  /*1540*/  VIADD R33, R16, UR4 ;  /* 0x0000000410217c36 */ /* 0x000fc80008000000 */
[----:B------:R-:W-:-:S06]  /*1550*/  IMAD R33, R10, 0x4, R33 ;  /* 0x000000040a217824 */ /* 0x000fcc00078e0221 */
[----:B------:R-:W0:Y:S04]  /*1560*/  LDS R33, [R33+0x800] ;  /* 0x0008000021217984 */ /* 0x000e280000000800 */
[----:B-1----:R1:W-:Y:S01]  /*1570*/  @P5 STG.E desc[UR6][R18.64], R26 ;  /* 0x0000001a12005986 */ /* 0x0023e2000c101906 */
[----:B------:R-:W-:Y:S01]  /*1580*/  ISETP.LT.AND P5, PT, R24, 0x500, !P0 ;  /* 0x000005001800780c */ /* 0x000fe200047a1270 */
[----:B------:R-:W-:-:S04]  /*1590*/  IMAD.WIDE R16, R17, 0x4, R2 ;  /* 0x0000000411107825 */ /* 0x000fc800078e0202 */
[----:B-1----:R-:W-:-:S08]  /*15a0*/  IMAD R19, R31, -0x140, R14 ;  /* 0xfffffec01f137824 */ /* 0x002fd000078e020e */
[----:B0-----:R-:W-:Y:S01]  /*15b0*/  @P5 STG.E desc[UR6][R16.64], R33 ;  /* 0x0000002110005986 */ /* 0x001fe2000c101906 */
[----:B------:R-:W-:Y:S01]  /*15c0*/  ISETP.LT.AND P5, PT, R14, 0x500, !P0 ;  /* 0x000005000e00780c */ /* 0x000fe200047a1270 */
[----:B------:R-:W-:-:S04]  /*15d0*/  IMAD R14, R19, 0x3c1, R0 ;  /* 0x000003c1130e7824 */ /* 0x000fc800078e0200 */
[----:B------:R-:W-:Y:S01]  /*15e0*/  IMAD R31, R31, 0x168600, R14 ;  /* 0x001686001f1f7824 */ /* 0x000fe200078e020e */
[----:B------:R-:W-:-:S04]  /*15f0*/  LOP3.LUT R14, R10, 0x300, RZ, 0xfc, !PT ;  /* 0x000003000a0e7812 */ /* 0x000fc800078efcff */
[----:B------:R-:W-:-:S04]  /*1600*/  SHF.R.U32.HI R14, RZ, 0x4, R14 ;  /* 0x00000004ff0e7819 */ /* 0x000fc8000001160e */
[----:B------:R-:W-:-:S05]  /*1610*/  LOP3.LUT R14, R14, 0x3c, RZ, 0xc0, !PT ;  /* 0x0000003c0e0e7812 */ /* 0x000fca00078ec0ff */
[----:B------:R-:W-:-:S04]  /*1620*/  VIADD R19, R14, UR4 ;  /* 0x000000040e137c36 */ /* 0x000fc80008000000 */
[----:B------:R-:W-:Y:S02]  /*1630*/  IMAD R18, R10, 0x4, R19 ;  /* 0x000000040a127824 */ /* 0x000fe400078e0213 */
[----:B------:R-:W-:-:S03]  /*1640*/  IMAD R19, R29, -0x140, R22 ;  /* 0xfffffec01d137824 */ /* 0x000fc600078e0216 */
[----:B------:R0:W1:Y:S01]  /*1650*/  LDS R35, [R18+0xc00] ;  /* 0x000c000012237984 */ /* 0x0000620000000800 */
[----:B------:R-:W-:-:S04]  /*1660*/  IMAD R14, R19, 0x3c1, R0 ;  /* 0x000003c1130e7824 */ /* 0x000fc800078e0200 */
[----:B------:R-:W-:Y:S01]  /*1670*/  IMAD R29, R29, 0x168600, R14 ;  /* 0x001686001d1d7824 */ /* 0x000fe200078e020e */
[----:B------:R-:W-:-:S04]  /*1680*/  LOP3.LUT R14, R10, 0x400, RZ, 0xfc, !PT ;  /* 0x000004000a0e7812 */ /* 0x000fc800078efcff */
[----:B------:R-:W-:-:S04]  /*1690*/  SHF.R.U32.HI R14, RZ, 0x4, R14 ;  /* 0x00000004ff0e7819 */ /* 0x000fc8000001160e */
[----:B------:R-:W-:-:S05]  /*16a0*/  LOP3.LUT R14, R14, 0x4c, RZ, 0xc0, !PT ;  /* 0x0000004c0e0e7812 */ /* 0x000fca00078ec0ff */
[----:B------:R-:W-:-:S04]  /*16b0*/  VIADD R19, R14, UR4 ;  /* 0x000000040e137c36 */ /* 0x000fc80008000000 */
[----:B0-----:R-:W-:Y:S02]  /*16c0*/  IMAD R18, R10, 0x4, R19 ;  /* 0x000000040a127824 */ /* 0x001fe400078e0213 */
[----:B------:R-:W-:-:S03]  /*16d0*/  IMAD.WIDE R16, R31, 0x4, R2 ;  /* 0x000000041f107825 */ /* 0x000fc600078e0202 */
[----:B------:R-:W0:Y:S01]  /*16e0*/  LDS R31, [R18+0x1000] ;  /* 0x00100000121f7984 */ /* 0x000e220000000800 */
[----:B------:R-:W-:-:S04]  /*16f0*/  IMAD R19, R23, -0x140, R20 ;  /* 0xfffffec017137824 */ /* 0x000fc800078e0214 */
[----:B------:R-:W-:Y:S01]  /*1700*/  IMAD R14, R19, 0x3c1, R0 ;  /* 0x000003c1130e7824 */ /* 0x000fe200078e0200 */
[----:B-1----:R1:W-:Y:S01]  /*1710*/  @P5 STG.E desc[UR6][R16.64], R35 ;  /* 0x0000002310005986 */ /* 0x0023e2000c101906 */
[----:B------:R-:W-:Y:S02]  /*1720*/  ISETP.LT.AND P5, PT, R22, 0x500, !P0 ;  /* 0x000005001600780c */ /* 0x000fe400047a1270 */
[----:B------:R-:W-:Y:S01]  /*1730*/  IMAD R23, R23, 0x168600, R14 ;  /* 0x0016860017177824 */ /* 0x000fe200078e020e */
[C---:B------:R-:W-:Y:S02]  /*1740*/  LOP3.LUT R14, R10.reuse, 0x500, RZ, 0xfc, !PT ;  /* 0x000005000a0e7812 */ /* 0x040fe400078efcff */
[----:B------:R-:W-:Y:S02]  /*1750*/  LOP3.LUT R19, R10, 0x600, RZ, 0xfc, !PT ;  /* 0x000006000a137812 */ /* 0x000fe400078efcff */
[----:B------:R-:W-:Y:S01]  /*1760*/  SHF.R.U32.HI R14, RZ, 0x4, R14 ;  /* 0x00000004ff0e7819 */ /* 0x000fe2000001160e */
[----:B-1----:R-:W-:-:S03]  /*1770*/  IMAD.WIDE R16, R29, 0x4, R2 ;  /* 0x000000041d107825 */ /* 0x002fc600078e0202 */
[----:B------:R-:W-:Y:S02]  /*1780*/  LOP3.LUT R14, R14, 0x5c, RZ, 0xc0, !PT ;  /* 0x0000005c0e0e7812 */ /* 0x000fe400078ec0ff */
[----:B------:R-:W-:-:S04]  /*1790*/  SHF.R.U32.HI R19, RZ, 0x4, R19 ;  /* 0x00000004ff137819 */ /* 0x000fc80000011613 */
[----:B------:R-:W-:Y:S01]  /*17a0*/  LOP3.LUT R19, R19, 0x6c, RZ, 0xc0, !PT ;  /* 0x0000006c13137812 */ /* 0x000fe200078ec0ff */
[----:B0-----:R0:W-:Y:S01]  /*17b0*/  @P5 STG.E desc[UR6][R16.64], R31 ;  /* 0x0000001f10005986 */ /* 0x0011e2000c101906 */
[----:B------:R-:W-:Y:S02]  /*17c0*/  ISETP.LT.AND P5, PT, R20, 0x500, !P0 ;  /* 0x000005001400780c */ /* 0x000fe400047a1270 */
[----:B------:R-:W-:-:S04]  /*17d0*/  LOP3.LUT R20, R10, 0x700, RZ, 0xfc, !PT ;  /* 0x000007000a147812 */ /* 0x000fc800078efcff */
[----:B------:R-:W-:Y:S02]  /*17e0*/  SHF.R.U32.HI R20, RZ, 0x4, R20 ;  /* 0x00000004ff147819 */ /* 0x000fe40000011614 */
[----:B0-----:R-:W-:Y:S01]  /*17f0*/  IADD3 R17, R14, UR4, RZ ;  /* 0x000000040e117c10 */ /* 0x001fe2000fffe0ff */
[----:B------:R-:W-:Y:S01]  /*1800*/  VIADD R19, R19, UR4 ;  /* 0x0000000413137c36 */ /* 0x000fe20008000000 */
[----:B------:R-:W-:-:S03]  /*1810*/  LOP3.LUT R14, R20, 0x7c, RZ, 0xc0, !PT ;  /* 0x0000007c140e7812 */ /* 0x000fc600078ec0ff */
[----:B------:R-:W-:Y:S02]  /*1820*/  IMAD R20, R10, 0x4, R17 ;  /* 0x000000040a147824 */ /* 0x000fe400078e0211 */
[----:B------:R-:W-:Y:S02]  /*1830*/  VIADD R17, R14, UR4 ;  /* 0x000000040e117c36 */ /* 0x000fe40008000000 */
[C---:B------:R-:W-:Y:S01]  /*1840*/  IMAD R22, R10.reuse, 0x4, R19 ;  /* 0x000000040a167824 */ /* 0x040fe200078e0213 */
[----:B------:R0:W1:Y:S01]  /*1850*/  LDS R29, [R20+0x1400] ;  /* 0x00140000141d7984 */ /* 0x0000620000000800 */
[----:B------:R-:W-:-:S03]  /*1860*/  IMAD R24, R10, 0x4, R17 ;  /* 0x000000040a187824 */ /* 0x000fc600078e0211 */
[----:B------:R2:W3:Y:S04]  /*1870*/  LDS R31, [R22+0x1800] ;  /* 0x00180000161f7984 */ /* 0x0004e80000000800 */
[----:B------:R4:W5:Y:S01]  /*1880*/  LDS R33, [R24+0x1c00] ;  /* 0x001c000018217984 */ /* 0x0009620000000800 */
[----:B------:R-:W-:Y:S01]  /*1890*/  LOP3.LUT R14, R10, 0x800, RZ, 0xfc, !PT ;  /* 0x000008000a0e7812 */ /* 0x000fe200078efcff */
[----:B------:R-:W-:-:S03]  /*18a0*/  IMAD.WIDE R16, R23, 0x4, R2 ;  /* 0x0000000417107825 */ /* 0x000fc600078e0202 */
[----:B------:R-:W-:-:S04]  /*18b0*/  SHF.R.U32.HI R23, RZ, 0x4, R14 ;  /* 0x00000004ff177819 */ /* 0x000fc8000001160e */
[----:B------:R-:W-:Y:S01]  /*18c0*/  LOP3.LUT R23, R23, 0x8c, RZ, 0xc0, !PT ;  /* 0x0000008c17177812 */ /* 0x000fe200078ec0ff */
[--C-:B------:R-:W-:Y:S01]  /*18d0*/  IMAD.WIDE R18, R27, 0x4, R2.reuse ;  /* 0x000000041b127825 */ /* 0x100fe200078e0202 */
[C---:B0-----:R-:W-:Y:S02]  /*18e0*/  LOP3.LUT R20, R10.reuse, 0x900, RZ, 0xfc, !PT ;  /* 0x000009000a147812 */ /* 0x041fe400078efcff */
[C---:B--2---:R-:W-:Y:S01]  /*18f0*/  LOP3.LUT R22, R10.reuse, 0xa00, RZ, 0xfc, !PT ;  /* 0x00000a000a167812 */ /* 0x044fe200078efcff */
[----:B------:R-:W-:Y:S01]  /*1900*/  VIADD R23, R23, UR4 ;  /* 0x0000000417177c36 */ /* 0x000fe20008000000 */
[C---:B----4-:R-:W-:Y:S01]  /*1910*/  LOP3.LUT R24, R10.reuse, 0xb00, RZ, 0xfc, !PT ;  /* 0x00000b000a187812 */ /* 0x050fe200078efcff */
[----:B------:R-:W-:Y:S01]  /*1920*/  IMAD.WIDE R14, R15, 0x4, R2 ;  /* 0x000000040f0e7825 */ /* 0x000fe200078e0202 */
[C---:B------:R-:W-:Y:S02]  /*1930*/  LOP3.LUT R26, R10.reuse, 0xe00, RZ, 0xfc, !PT ;  /* 0x00000e000a1a7812 */ /* 0x040fe400078efcff */
[----:B------:R-:W-:Y:S01]  /*1940*/  SHF.R.U32.HI R20, RZ, 0x4, R20 ;  /* 0x00000004ff147819 */ /* 0x000fe20000011614 */
[----:B------:R-:W-:Y:S01]  /*1950*/  IMAD R23, R10, 0x4, R23 ;  /* 0x000000040a177824 */ /* 0x000fe200078e0217 */
[----:B------:R-:W-:-:S02]  /*1960*/  SHF.R.U32.HI R22, RZ, 0x4, R22 ;  /* 0x00000004ff167819 */ /* 0x000fc40000011616 */
[----:B------:R-:W-:Y:S02]  /*1970*/  SHF.R.U32.HI R24, RZ, 0x4, R24 ;  /* 0x00000004ff187819 */ /* 0x000fe40000011618 */
[----:B------:R-:W-:Y:S01]  /*1980*/  SHF.R.U32.HI R26, RZ, 0x4, R26 ;  /* 0x00000004ff1a7819 */ /* 0x000fe2000001161a */
[----:B------:R-:W0:Y:S04]  /*1990*/  LDS R27, [R23+0x2000] ;  /* 0x00200000171b7984 */ /* 0x000e280000000800 */
[----:B-1----:R1:W-:Y:S01]  /*19a0*/  @P5 STG.E desc[UR6][R16.64], R29 ;  /* 0x0000001d10005986 */ /* 0x0023e2000c101906 */
[----:B------:R-:W-:-:S03]  /*19b0*/  LOP3.LUT R20, R20, 0x9c, RZ, 0xc0, !PT ;  /* 0x0000009c14147812 */ /* 0x000fc600078ec0ff */
[----:B---3--:R2:W-:Y:S01]  /*19c0*/  @P4 STG.E desc[UR6][R18.64], R31 ;  /* 0x0000001f12004986 */ /* 0x0085e2000c101906 */
[----:B------:R-:W-:Y:S02]  /*19d0*/  LOP3.LUT R22, R22, 0xac, RZ, 0xc0, !PT ;  /* 0x000000ac16167812 */ /* 0x000fe400078ec0ff */
[C---:B-1----:R-:W-:Y:S02]  /*19e0*/  LOP3.LUT R16, R10.reuse, 0xc00, RZ, 0xfc, !PT ;  /* 0x00000c000a107812 */ /* 0x042fe400078efcff */
[C---:B------:R-:W-:Y:S02]  /*19f0*/  LOP3.LUT R17, R10.reuse, 0xd00, RZ, 0xfc, !PT ;  /* 0x00000d000a117812 */ /* 0x040fe400078efcff */
[----:B--2---:R-:W-:Y:S02]  /*1a00*/  LOP3.LUT R18, R10, 0xf00, RZ, 0xfc, !PT ;  /* 0x00000f000a127812 */ /* 0x004fe400078efcff */
[----:B------:R-:W-:Y:S02]  /*1a10*/  SHF.R.U32.HI R16, RZ, 0x4, R16 ;  /* 0x00000004ff107819 */ /* 0x000fe40000011610 */
[----:B------:R-:W-:Y:S01]  /*1a20*/  SHF.R.U32.HI R17, RZ, 0x4, R17 ;  /* 0x00000004ff117819 */ /* 0x000fe20000011611 */
[----:B-----5:R1:W-:Y:S01]  /*1a30*/  @P3 STG.E desc[UR6][R14.64], R33 ;  /* 0x000000210e003986 */ /* 0x0203e2000c101906 */
[----:B------:R-:W-:-:S02]  /*1a40*/  LOP3.LUT R24, R24, 0xbc, RZ, 0xc0, !PT ;  /* 0x000000bc18187812 */ /* 0x000fc400078ec0ff */
[----:B------:R-:W-:Y:S02]  /*1a50*/  LOP3.LUT R16, R16, 0xcc, RZ, 0xc0, !PT ;  /* 0x000000cc10107812 */ /* 0x000fe400078ec0ff */
[----:B------:R-:W-:Y:S01]  /*1a60*/  LOP3.LUT R26, R26, 0xec, RZ, 0xc0, !PT ;  /* 0x000000ec1a1a7812 */ /* 0x000fe200078ec0ff */
[----:B------:R-:W-:Y:S01]  /*1a70*/  VIADD R19, R24, UR4 ;  /* 0x0000000418137c36 */ /* 0x000fe20008000000 */
[----:B------:R-:W-:Y:S02]  /*1a80*/  IADD3 R29, R16, UR4, RZ ;  /* 0x00000004101d7c10 */ /* 0x000fe4000fffe0ff */
[----:B-1----:R-:W-:Y:S02]  /*1a90*/  SHF.R.U32.HI R14, RZ, 0x4, R18 ;  /* 0x00000004ff0e7819 */ /* 0x002fe40000011612 */
[----:B------:R-:W-:Y:S01]  /*1aa0*/  LOP3.LUT R18, R17, 0xdc, RZ, 0xc0, !PT ;  /* 0x000000dc11127812 */ /* 0x000fe200078ec0ff */
[----:B------:R-:W-:Y:S02]  /*1ab0*/  VIADD R15, R20, UR4 ;  /* 0x00000004140f7c36 */ /* 0x000fe40008000000 */
[----:B------:R-:W-:-:S02]  /*1ac0*/  VIADD R17, R22, UR4 ;  /* 0x0000000416117c36 */ /* 0x000fc40008000000 */
[----:B------:R-:W-:Y:S02]  /*1ad0*/  VIADD R31, R18, UR4 ;  /* 0x00000004121f7c36 */ /* 0x000fe40008000000 */
[----:B------:R-:W-:Y:S02]  /*1ae0*/  IMAD R15, R10, 0x4, R15 ;  /* 0x000000040a0f7824 */ /* 0x000fe400078e020f */
[----:B------:R-:W-:Y:S02]  /*1af0*/  VIADD R33, R26, UR4 ;  /* 0x000000041a217c36 */ /* 0x000fe40008000000 */
[C---:B------:R-:W-:Y:S01]  /*1b00*/  IMAD R20, R10.reuse, 0x4, R17 ;  /* 0x000000040a147824 */ /* 0x040fe200078e0211 */
[----:B------:R1:W2:Y:S01]  /*1b10*/  LDS R23, [R15+0x2400] ;  /* 0x002400000f177984 */ /* 0x0002a20000000800 */
[C---:B------:R-:W-:Y:S02]  /*1b20*/  IMAD R19, R10.reuse, 0x4, R19 ;  /* 0x000000040a137824 */ /* 0x040fe400078e0213 */
[----:B------:R-:W-:-:S02]  /*1b30*/  IMAD R18, R10, 0x4, R29 ;  /* 0x000000040a127824 */ /* 0x000fc400078e021d */
[C---:B------:R-:W-:Y:S01]  /*1b40*/  IMAD R17, R10.reuse, 0x4, R31 ;  /* 0x000000040a117824 */ /* 0x040fe200078e021f */
[----:B------:R-:W3:Y:S01]  /*1b50*/  LDS R20, [R20+0x2800] ;  /* 0x0028000014147984 */ /* 0x000ee20000000800 */
[----:B------:R-:W-:-:S03]  /*1b60*/  IMAD R16, R10, 0x4, R33 ;  /* 0x000000040a107824 */ /* 0x000fc600078e0221 */
[----:B------:R-:W4:Y:S04]  /*1b70*/  LDS R19, [R19+0x2c00] ;  /* 0x002c000013137984 */ /* 0x000f280000000800 */
[----:B------:R-:W5:Y:S04]  /*1b80*/  LDS R18, [R18+0x3000] ;  /* 0x0030000012127984 */ /* 0x000f680000000800 */
[----:B------:R-:W2:Y:S04]  /*1b90*/  LDS R17, [R17+0x3400] ;  /* 0x0034000011117984 */ /* 0x000ea80000000800 */
[----:B------:R-:W2:Y:S01]  /*1ba0*/  LDS R16, [R16+0x3800] ;  /* 0x0038000010107984 */ /* 0x000ea20000000800 */
[----:B------:R-:W-:-:S05]  /*1bb0*/  LOP3.LUT R14, R14, 0xfc, RZ, 0xc0, !PT ;  /* 0x000000fc0e0e7812 */ /* 0x000fca00078ec0ff */
[----:B------:R-:W-:Y:S02]  /*1bc0*/  VIADD R29, R14, UR4 ;  /* 0x000000040e1d7c36 */ /* 0x000fe40008000000 */
[----:B-1----:R-:W-:Y:S01]  /*1bd0*/  IMAD.WIDE R14, R9, 0x4, R2 ;  /* 0x00000004090e7825 */ /* 0x002fe200078e0202 */
[----:B------:R-:W-:-:S03]  /*1be0*/  ISETP.LT.AND P5, PT, R12, 0x500, !P0 ;  /* 0x000005000c00780c */ /* 0x000fc600047a1270 */
[----:B------:R-:W-:Y:S02]  /*1bf0*/  IMAD R9, R21, -0x140, R12 ;  /* 0xfffffec015097824 */ /* 0x000fe400078e020c */
[----:B------:R-:W-:Y:S02]  /*1c00*/  IMAD R10, R10, 0x4, R29 ;  /* 0x000000040a0a7824 */ /* 0x000fe400078e021d */
[----:B------:R-:W-:Y:S02]  /*1c10*/  IMAD R31, R25, -0x140, R4 ;  /* 0xfffffec0191f7824 */ /* 0x000fe400078e0204 */
[----:B------:R-:W-:Y:S02]  /*1c20*/  IMAD R12, R9, 0x3c1, R0 ;  /* 0x000003c1090c7824 */ /* 0x000fe400078e0200 */
[----:B------:R-:W-:Y:S01]  /*1c30*/  IMAD R29, R13, -0x140, R8 ;  /* 0xfffffec00d1d7824 */ /* 0x000fe200078e0208 */
[----:B0-----:R0:W-:Y:S01]  /*1c40*/  @P2 STG.E desc[UR6][R14.64], R27 ;  /* 0x0000001b0e002986 */ /* 0x0011e2000c101906 */
[----:B------:R-:W-:Y:S01]  /*1c50*/  IMAD R9, R11, -0x140, R6 ;  /* 0xfffffec00b097824 */ /* 0x000fe200078e0206 */
[----:B------:R-:W-:Y:S01]  /*1c60*/  ISETP.LT.AND P4, PT, R4, 0x500, !P0 ;  /* 0x000005000400780c */ /* 0x000fe20004781270 */
[----:B------:R-:W-:Y:S01]  /*1c70*/  IMAD R4, R31, 0x3c1, R0 ;  /* 0x000003c11f047824 */ /* 0x000fe200078e0200 */
[----:B------:R-:W-:Y:S01]  /*1c80*/  ISETP.LT.AND P2, PT, R6, 0x500, !P0 ;  /* 0x000005000600780c */ /* 0x000fe20004741270 */
[----:B------:R-:W-:Y:S01]  /*1c90*/  IMAD R21, R21, 0x168600, R12 ;  /* 0x0016860015157824 */ /* 0x000fe200078e020c */
[----:B------:R-:W-:Y:S01]  /*1ca0*/  ISETP.LT.AND P3, PT, R8, 0x500, !P0 ;  /* 0x000005000800780c */ /* 0x000fe20004761270 */
[--C-:B------:R-:W-:Y:S01]  /*1cb0*/  IMAD R6, R29, 0x3c1, R0.reuse ;  /* 0x000003c11d067824 */ /* 0x100fe200078e0200 */
[----:B------:R-:W-:Y:S01]  /*1cc0*/  LOP3.LUT R28, R28, 0x3c, RZ, 0xfc, !PT ;  /* 0x0000003c1c1c7812 */ /* 0x000fe200078efcff */
[----:B------:R-:W-:-:S02]  /*1cd0*/  IMAD R12, R9, 0x3c1, R0 ;  /* 0x000003c1090c7824 */ /* 0x000fc400078e0200 */
[----:B------:R-:W-:Y:S01]  /*1ce0*/  IMAD R25, R25, 0x168600, R4 ;  /* 0x0016860019197824 */ /* 0x000fe200078e0204 */
[----:B------:R-:W-:Y:S01]  /*1cf0*/  ISETP.LT.AND P0, PT, R28, 0x500, !P0 ;  /* 0x000005001c00780c */ /* 0x000fe20004701270 */
[----:B0-----:R-:W-:Y:S02]  /*1d00*/  IMAD R15, R13, 0x168600, R6 ;  /* 0x001686000d0f7824 */ /* 0x001fe400078e0206 */
[----:B------:R-:W-:Y:S02]  /*1d10*/  IMAD R11, R11, 0x168600, R12 ;  /* 0x001686000b0b7824 */ /* 0x000fe400078e020c */
[----:B------:R-:W-:-:S04]  /*1d20*/  IMAD.WIDE R8, R21, 0x4, R2 ;  /* 0x0000000415087825 */ /* 0x000fc800078e0202 */
[--C-:B------:R-:W-:Y:S01]  /*1d30*/  IMAD.WIDE R12, R25, 0x4, R2.reuse ;  /* 0x00000004190c7825 */ /* 0x100fe200078e0202 */
[----:B--2---:R0:W-:Y:S03]  /*1d40*/  @P5 STG.E desc[UR6][R8.64], R23 ;  /* 0x0000001708005986 */ /* 0x0041e6000c101906 */
[--C-:B------:R-:W-:Y:S01]  /*1d50*/  IMAD.WIDE R14, R15, 0x4, R2.reuse ;  /* 0x000000040f0e7825 */ /* 0x100fe200078e0202 */
[----:B---3--:R0:W-:Y:S03]  /*1d60*/  @P4 STG.E desc[UR6][R12.64], R20 ;  /* 0x000000140c004986 */ /* 0x0081e6000c101906 */
[--C-:B------:R-:W-:Y:S01]  /*1d70*/  IMAD.WIDE R24, R11, 0x4, R2.reuse ;  /* 0x000000040b187825 */ /* 0x100fe200078e0202 */
[----:B----4-:R0:W-:Y:S03]  /*1d80*/  @P3 STG.E desc[UR6][R14.64], R19 ;  /* 0x000000130e003986 */ /* 0x0101e6000c101906 */
[--C-:B------:R-:W-:Y:S01]  /*1d90*/  IMAD.WIDE R6, R7, 0x4, R2.reuse ;  /* 0x0000000407067825 */ /* 0x100fe200078e0202 */
[----:B-----5:R0:W-:Y:S03]  /*1da0*/  @P2 STG.E desc[UR6][R24.64], R18 ;  /* 0x0000001218002986 */ /* 0x0201e6000c101906 */
[----:B------:R-:W-:Y:S01]  /*1db0*/  IMAD.WIDE R4, R5, 0x4, R2 ;  /* 0x0000000405047825 */ /* 0x000fe200078e0202 */
[----:B------:R0:W-:Y:S04]  /*1dc0*/  @P1 STG.E desc[UR6][R6.64], R17 ;  /* 0x0000001106001986 */ /* 0x0001e8000c101906 */
[----:B------:R0:W-:Y:S02]  /*1dd0*/  @P6 STG.E desc[UR6][R4.64], R16 ;  /* 0x0000001004006986 */ /* 0x0001e4000c101906 */
[----:B0-----:R-:W-:Y:S05]  /*1de0*/  @!P0 EXIT ;  /* 0x000000000000894d */ /* 0x001fea0003800000 */
[----:B0-----:R-:W0:Y:S01]  /*1df0*/  LDS R9, [R10+0x3c00] ;  /* 0x003c00000a097984 */ /* 0x001e220000000800 */
[----:B------:R-:W-:-:S05]  /*1e00*/  IMAD.HI R4, R28, 0x66666667, RZ ;  /* 0x666666671c047827 */ /* 0x000fca00078e02ff */
[----:B------:R-:W-:-:S04]  /*1e10*/  SHF.R.U32.HI R5, RZ, 0x1f, R4 ;  /* 0x0000001fff057819 */ /* 0x000fc80000011604 */
[----:B------:R-:W-:-:S05]  /*1e20*/  LEA.HI.SX32 R5, R4, R5, 0x19 ;  /* 0x0000000504057211 */ /* 0x000fca00078fcaff */
[----:B------:R-:W-:-:S04]  /*1e30*/  IMAD R7, R5, -0x140, R28 ;  /* 0xfffffec005077824 */ /* 0x000fc800078e021c */
[----:B------:R-:W-:-:S04]  /*1e40*/  IMAD R0, R7, 0x3c1, R0 ;  /* 0x000003c107007824 */ /* 0x000fc800078e0200 */
[----:B------:R-:W-:-:S04]  /*1e50*/  IMAD R5, R5, 0x168600, R0 ;  /* 0x0016860005057824 */ /* 0x000fc800078e0200 */
[----:B------:R-:W-:-:S05]  /*1e60*/  IMAD.WIDE R2, R5, 0x4, R2 ;  /* 0x0000000405027825 */ /* 0x000fca00078e0202 */
[----:B0-----:R-:W-:Y:S01]  /*1e70*/  STG.E desc[UR6][R2.64], R9 ;  /* 0x0000000902007986 */ /* 0x001fe2000c101906 */
[----:B------:R-:W-:Y:S05]  /*1e80*/  EXIT ;  /* 0x000000000000794d */ /* 0x000fea0003800000 */
.L_x_0:
[----:B------:R-:W-:-:S00]  /*1e90*/  BRA `(.L_x_0) ;  /* 0xfffffffc00fc7947 */ /* 0x000fc0000383ffff */
[----:B------:R-:W-:-:S00]  /*1ea0*/  NOP ;  /* 0x0000000000007918 */ /* 0x000fc00000000000 */
        /* <DEDUP_REMOVED lines=13> */
.L_x_1:


//--------------------- .nv.global.init           --------------------------
	.section	.nv.global.init,"aw",@progbits
.nv.global.init:
	.type		_$_str,@object
	.size		_$_str,(_$_str_$_2 - _$_str)
_$_str:
        /*0000*/ 	.byte	0x5f, 0x5f, 0x43, 0x55, 0x44, 0x41, 0x5f, 0x46, 0x54, 0x5a, 0x00
	.type		_$_str_$_2,@object
	.size		_$_str_$_2,(.L_1 - _$_str_$_2)
_$_str_$_2:
        /*000b*/ 	.byte	0x5f, 0x5f, 0x43, 0x55, 0x44, 0x41, 0x5f, 0x50, 0x52, 0x45, 0x43, 0x5f, 0x53, 0x51, 0x52, 0x54
        /*001b*/ 	.byte	0x00
.L_1:


//--------------------- .nv.shared.triton_poi_fused__native_batch_norm_legit_no_training_relu_10 --------------------------
	.section	.nv.shared.triton_poi_fused__native_batch_norm_legit_no_training_relu_10,"aw",@nobits
	.sectionflags	@""
	.align	16
	.zero		1024


//--------------------- .nv.constant0.triton_poi_fused__native_batch_norm_legit_no_training_relu_10 --------------------------
	.section	.nv.constant0.triton_poi_fused__native_batch_norm_legit_no_training_relu_10,"a",@progbits
	.sectionflags	@""
	.align	4
.nv.constant0.triton_poi_fused__native_batch_norm_legit_no_training_relu_10:
	.zero		584
